//
// Generated by NVIDIA NVVM Compiler
//
// Compiler Build ID: CL-36424714
// Cuda compilation tools, release 13.0, V13.0.88
// Based on NVVM 20.0.0
//

.version 9.0
.target sm_100
.address_size 64

	// .globl	_Z9warp_gemmPKfS0_Pfiii

.visible .entry _Z9warp_gemmPKfS0_Pfiii(
	.param .u64 .ptr .align 1 _Z9warp_gemmPKfS0_Pfiii_param_0,
	.param .u64 .ptr .align 1 _Z9warp_gemmPKfS0_Pfiii_param_1,
	.param .u64 .ptr .align 1 _Z9warp_gemmPKfS0_Pfiii_param_2,
	.param .u32 _Z9warp_gemmPKfS0_Pfiii_param_3,
	.param .u32 _Z9warp_gemmPKfS0_Pfiii_param_4,
	.param .u32 _Z9warp_gemmPKfS0_Pfiii_param_5
)
{
	.local .align 16 .b8 	__local_depot0[1024];
	.reg .b64 	%SP;
	.reg .b64 	%SPL;
	.reg .pred 	%p<514>;
	.reg .b32 	%r<1097>;
	.reg .b32 	%f<1731>;
	.reg .b64 	%rd<192>;

	mov.u64 	%SPL, __local_depot0;
	ld.param.u32 	%r99, [_Z9warp_gemmPKfS0_Pfiii_param_3];
	ld.param.u32 	%r102, [_Z9warp_gemmPKfS0_Pfiii_param_4];
	add.u64 	%rd1, %SPL, 0;
	mov.u32 	%r103, %ctaid.x;
	mov.u32 	%r104, %ntid.x;
	mov.u32 	%r105, %tid.x;
	mad.lo.s32 	%r106, %r103, %r104, %r105;
	shr.u32 	%r107, %r106, 5;
	add.s32 	%r108, %r102, 15;
	shr.s32 	%r109, %r108, 31;
	shr.u32 	%r110, %r109, 28;
	add.s32 	%r111, %r108, %r110;
	shr.s32 	%r112, %r111, 4;
	div.s32 	%r1, %r107, %r112;
	mul.lo.s32 	%r113, %r1, %r112;
	sub.s32 	%r114, %r107, %r113;
	shl.b32 	%r2, %r1, 4;
	setp.ge.s32 	%p5, %r2, %r99;
	shl.b32 	%r3, %r114, 4;
	setp.ge.s32 	%p6, %r3, %r102;
	or.pred  	%p7, %p5, %p6;
	@%p7 bra 	$L__BB0_120;
	ld.param.u32 	%r1010, [_Z9warp_gemmPKfS0_Pfiii_param_5];
	mov.f32 	%f785, 0f00000000;
	st.local.v4.f32 	[%rd1], {%f785, %f785, %f785, %f785};
	st.local.v4.f32 	[%rd1+16], {%f785, %f785, %f785, %f785};
	add.s64 	%rd191, %rd1, 32;
	st.local.v4.f32 	[%rd1+32], {%f785, %f785, %f785, %f785};
	st.local.v4.f32 	[%rd1+48], {%f785, %f785, %f785, %f785};
	st.local.v4.f32 	[%rd1+64], {%f785, %f785, %f785, %f785};
	st.local.v4.f32 	[%rd1+80], {%f785, %f785, %f785, %f785};
	st.local.v4.f32 	[%rd1+96], {%f785, %f785, %f785, %f785};
	st.local.v4.f32 	[%rd1+112], {%f785, %f785, %f785, %f785};
	st.local.v4.f32 	[%rd1+128], {%f785, %f785, %f785, %f785};
	st.local.v4.f32 	[%rd1+144], {%f785, %f785, %f785, %f785};
	st.local.v4.f32 	[%rd1+160], {%f785, %f785, %f785, %f785};
	st.local.v4.f32 	[%rd1+176], {%f785, %f785, %f785, %f785};
	st.local.v4.f32 	[%rd1+192], {%f785, %f785, %f785, %f785};
	st.local.v4.f32 	[%rd1+208], {%f785, %f785, %f785, %f785};
	st.local.v4.f32 	[%rd1+224], {%f785, %f785, %f785, %f785};
	st.local.v4.f32 	[%rd1+240], {%f785, %f785, %f785, %f785};
	st.local.v4.f32 	[%rd1+256], {%f785, %f785, %f785, %f785};
	st.local.v4.f32 	[%rd1+272], {%f785, %f785, %f785, %f785};
	st.local.v4.f32 	[%rd1+288], {%f785, %f785, %f785, %f785};
	st.local.v4.f32 	[%rd1+304], {%f785, %f785, %f785, %f785};
	st.local.v4.f32 	[%rd1+320], {%f785, %f785, %f785, %f785};
	st.local.v4.f32 	[%rd1+336], {%f785, %f785, %f785, %f785};
	st.local.v4.f32 	[%rd1+352], {%f785, %f785, %f785, %f785};
	st.local.v4.f32 	[%rd1+368], {%f785, %f785, %f785, %f785};
	st.local.v4.f32 	[%rd1+384], {%f785, %f785, %f785, %f785};
	st.local.v4.f32 	[%rd1+400], {%f785, %f785, %f785, %f785};
	st.local.v4.f32 	[%rd1+416], {%f785, %f785, %f785, %f785};
	st.local.v4.f32 	[%rd1+432], {%f785, %f785, %f785, %f785};
	st.local.v4.f32 	[%rd1+448], {%f785, %f785, %f785, %f785};
	st.local.v4.f32 	[%rd1+464], {%f785, %f785, %f785, %f785};
	st.local.v4.f32 	[%rd1+480], {%f785, %f785, %f785, %f785};
	st.local.v4.f32 	[%rd1+496], {%f785, %f785, %f785, %f785};
	st.local.v4.f32 	[%rd1+512], {%f785, %f785, %f785, %f785};
	st.local.v4.f32 	[%rd1+528], {%f785, %f785, %f785, %f785};
	st.local.v4.f32 	[%rd1+544], {%f785, %f785, %f785, %f785};
	st.local.v4.f32 	[%rd1+560], {%f785, %f785, %f785, %f785};
	st.local.v4.f32 	[%rd1+576], {%f785, %f785, %f785, %f785};
	st.local.v4.f32 	[%rd1+592], {%f785, %f785, %f785, %f785};
	st.local.v4.f32 	[%rd1+608], {%f785, %f785, %f785, %f785};
	st.local.v4.f32 	[%rd1+624], {%f785, %f785, %f785, %f785};
	st.local.v4.f32 	[%rd1+640], {%f785, %f785, %f785, %f785};
	st.local.v4.f32 	[%rd1+656], {%f785, %f785, %f785, %f785};
	st.local.v4.f32 	[%rd1+672], {%f785, %f785, %f785, %f785};
	st.local.v4.f32 	[%rd1+688], {%f785, %f785, %f785, %f785};
	st.local.v4.f32 	[%rd1+704], {%f785, %f785, %f785, %f785};
	st.local.v4.f32 	[%rd1+720], {%f785, %f785, %f785, %f785};
	st.local.v4.f32 	[%rd1+736], {%f785, %f785, %f785, %f785};
	st.local.v4.f32 	[%rd1+752], {%f785, %f785, %f785, %f785};
	st.local.v4.f32 	[%rd1+768], {%f785, %f785, %f785, %f785};
	st.local.v4.f32 	[%rd1+784], {%f785, %f785, %f785, %f785};
	st.local.v4.f32 	[%rd1+800], {%f785, %f785, %f785, %f785};
	st.local.v4.f32 	[%rd1+816], {%f785, %f785, %f785, %f785};
	st.local.v4.f32 	[%rd1+832], {%f785, %f785, %f785, %f785};
	st.local.v4.f32 	[%rd1+848], {%f785, %f785, %f785, %f785};
	st.local.v4.f32 	[%rd1+864], {%f785, %f785, %f785, %f785};
	st.local.v4.f32 	[%rd1+880], {%f785, %f785, %f785, %f785};
	st.local.v4.f32 	[%rd1+896], {%f785, %f785, %f785, %f785};
	st.local.v4.f32 	[%rd1+912], {%f785, %f785, %f785, %f785};
	st.local.v4.f32 	[%rd1+928], {%f785, %f785, %f785, %f785};
	st.local.v4.f32 	[%rd1+944], {%f785, %f785, %f785, %f785};
	st.local.v4.f32 	[%rd1+960], {%f785, %f785, %f785, %f785};
	st.local.v4.f32 	[%rd1+976], {%f785, %f785, %f785, %f785};
	st.local.v4.f32 	[%rd1+992], {%f785, %f785, %f785, %f785};
	st.local.v4.f32 	[%rd1+1008], {%f785, %f785, %f785, %f785};
	setp.lt.s32 	%p8, %r1010, 1;
	@%p8 bra 	$L__BB0_70;
	ld.param.u32 	%r1011, [_Z9warp_gemmPKfS0_Pfiii_param_5];
	mad.lo.s32 	%r117, %r2, %r1011, %r1011;
	add.s32 	%r118, %r117, %r1011;
	add.s32 	%r119, %r118, %r1011;
	add.s32 	%r120, %r119, %r1011;
	add.s32 	%r121, %r120, %r1011;
	add.s32 	%r122, %r121, %r1011;
	add.s32 	%r123, %r122, %r1011;
	add.s32 	%r124, %r123, %r1011;
	add.s32 	%r125, %r124, %r1011;
	add.s32 	%r126, %r125, %r1011;
	add.s32 	%r4, %r126, %r1011;
	add.s32 	%r127, %r3, 1;
	setp.lt.u32 	%p1, %r127, %r102;
	mov.b32 	%r1059, 0;
	mov.f32 	%f1219, 0f00000000;
	cvt.u64.u32 	%rd63, %r3;
	mov.f32 	%f1220, %f1219;
	mov.f32 	%f1221, %f1219;
	mov.f32 	%f1222, %f1219;
	mov.f32 	%f1223, %f1219;
	mov.f32 	%f1224, %f1219;
	mov.f32 	%f1225, %f1219;
	mov.f32 	%f1226, %f1219;
	mov.f32 	%f1227, %f1219;
	mov.f32 	%f1228, %f1219;
	mov.f32 	%f1229, %f1219;
	mov.f32 	%f1230, %f1219;
	mov.f32 	%f1231, %f1219;
	mov.f32 	%f1232, %f1219;
	mov.f32 	%f1233, %f1219;
	mov.f32 	%f1234, %f1219;
	mov.f32 	%f1235, %f1219;
	mov.f32 	%f1236, %f1219;
	mov.f32 	%f1237, %f1219;
	mov.f32 	%f1238, %f1219;
	mov.f32 	%f1239, %f1219;
	mov.f32 	%f1240, %f1219;
	mov.f32 	%f1241, %f1219;
	mov.f32 	%f1242, %f1219;
	mov.f32 	%f1243, %f1219;
	mov.f32 	%f1244, %f1219;
	mov.f32 	%f1245, %f1219;
	mov.f32 	%f1246, %f1219;
	mov.f32 	%f1247, %f1219;
	mov.f32 	%f1248, %f1219;
	mov.f32 	%f1249, %f1219;
	mov.f32 	%f1250, %f1219;
	mov.f32 	%f1251, %f1219;
	mov.f32 	%f1252, %f1219;
	mov.f32 	%f1253, %f1219;
	mov.f32 	%f1254, %f1219;
	mov.f32 	%f1255, %f1219;
	mov.f32 	%f1256, %f1219;
	mov.f32 	%f1257, %f1219;
	mov.f32 	%f1258, %f1219;
	mov.f32 	%f1259, %f1219;
	mov.f32 	%f1260, %f1219;
	mov.f32 	%f1261, %f1219;
	mov.f32 	%f1262, %f1219;
	mov.f32 	%f1263, %f1219;
	mov.f32 	%f1264, %f1219;
	mov.f32 	%f1265, %f1219;
	mov.f32 	%f1266, %f1219;
	mov.f32 	%f1267, %f1219;
	mov.f32 	%f1268, %f1219;
	mov.f32 	%f1269, %f1219;
	mov.f32 	%f1270, %f1219;
	mov.f32 	%f1271, %f1219;
	mov.f32 	%f1272, %f1219;
	mov.f32 	%f1273, %f1219;
	mov.f32 	%f1274, %f1219;
	mov.f32 	%f1275, %f1219;
	mov.f32 	%f1276, %f1219;
	mov.f32 	%f1277, %f1219;
	mov.f32 	%f1278, %f1219;
	mov.f32 	%f1279, %f1219;
	mov.f32 	%f1280, %f1219;
	mov.f32 	%f1281, %f1219;
	mov.f32 	%f1282, %f1219;
	mov.f32 	%f1283, %f1219;
	mov.f32 	%f1284, %f1219;
	mov.f32 	%f1285, %f1219;
	mov.f32 	%f1286, %f1219;
	mov.f32 	%f1287, %f1219;
	mov.f32 	%f1288, %f1219;
	mov.f32 	%f1289, %f1219;
	mov.f32 	%f1290, %f1219;
	mov.f32 	%f1291, %f1219;
	mov.f32 	%f1292, %f1219;
	mov.f32 	%f1293, %f1219;
	mov.f32 	%f1294, %f1219;
	mov.f32 	%f1295, %f1219;
	mov.f32 	%f1296, %f1219;
	mov.f32 	%f1297, %f1219;
	mov.f32 	%f1298, %f1219;
	mov.f32 	%f1299, %f1219;
	mov.f32 	%f1300, %f1219;
	mov.f32 	%f1301, %f1219;
	mov.f32 	%f1302, %f1219;
	mov.f32 	%f1303, %f1219;
	mov.f32 	%f1304, %f1219;
	mov.f32 	%f1305, %f1219;
	mov.f32 	%f1306, %f1219;
	mov.f32 	%f1307, %f1219;
	mov.f32 	%f1308, %f1219;
	mov.f32 	%f1309, %f1219;
	mov.f32 	%f1310, %f1219;
	mov.f32 	%f1311, %f1219;
	mov.f32 	%f1312, %f1219;
	mov.f32 	%f1313, %f1219;
	mov.f32 	%f1314, %f1219;
	mov.f32 	%f1315, %f1219;
	mov.f32 	%f1316, %f1219;
	mov.f32 	%f1317, %f1219;
	mov.f32 	%f1318, %f1219;
	mov.f32 	%f1319, %f1219;
	mov.f32 	%f1320, %f1219;
	mov.f32 	%f1321, %f1219;
	mov.f32 	%f1322, %f1219;
	mov.f32 	%f1323, %f1219;
	mov.f32 	%f1324, %f1219;
	mov.f32 	%f1325, %f1219;
	mov.f32 	%f1326, %f1219;
	mov.f32 	%f1327, %f1219;
	mov.f32 	%f1328, %f1219;
	mov.f32 	%f1329, %f1219;
	mov.f32 	%f1330, %f1219;
	mov.f32 	%f1331, %f1219;
	mov.f32 	%f1332, %f1219;
	mov.f32 	%f1333, %f1219;
	mov.f32 	%f1334, %f1219;
	mov.f32 	%f1335, %f1219;
	mov.f32 	%f1336, %f1219;
	mov.f32 	%f1337, %f1219;
	mov.f32 	%f1338, %f1219;
	mov.f32 	%f1339, %f1219;
	mov.f32 	%f1340, %f1219;
	mov.f32 	%f1341, %f1219;
	mov.f32 	%f1342, %f1219;
	mov.f32 	%f1343, %f1219;
	mov.f32 	%f1344, %f1219;
	mov.f32 	%f1345, %f1219;
	mov.f32 	%f1346, %f1219;
	mov.f32 	%f1347, %f1219;
	mov.f32 	%f1348, %f1219;
	mov.f32 	%f1349, %f1219;
	mov.f32 	%f1350, %f1219;
	mov.f32 	%f1351, %f1219;
	mov.f32 	%f1352, %f1219;
	mov.f32 	%f1353, %f1219;
	mov.f32 	%f1354, %f1219;
	mov.f32 	%f1355, %f1219;
	mov.f32 	%f1356, %f1219;
	mov.f32 	%f1357, %f1219;
	mov.f32 	%f1358, %f1219;
	mov.f32 	%f1359, %f1219;
	mov.f32 	%f1360, %f1219;
	mov.f32 	%f1361, %f1219;
	mov.f32 	%f1362, %f1219;
	mov.f32 	%f1363, %f1219;
	mov.f32 	%f1364, %f1219;
	mov.f32 	%f1365, %f1219;
	mov.f32 	%f1366, %f1219;
	mov.f32 	%f1367, %f1219;
	mov.f32 	%f1368, %f1219;
	mov.f32 	%f1369, %f1219;
	mov.f32 	%f1370, %f1219;
	mov.f32 	%f1371, %f1219;
	mov.f32 	%f1372, %f1219;
	mov.f32 	%f1373, %f1219;
	mov.f32 	%f1374, %f1219;
	mov.f32 	%f1375, %f1219;
	mov.f32 	%f1376, %f1219;
	mov.f32 	%f1377, %f1219;
	mov.f32 	%f1378, %f1219;
	mov.f32 	%f1379, %f1219;
	mov.f32 	%f1380, %f1219;
	mov.f32 	%f1381, %f1219;
	mov.f32 	%f1382, %f1219;
	mov.f32 	%f1383, %f1219;
	mov.f32 	%f1384, %f1219;
	mov.f32 	%f1385, %f1219;
	mov.f32 	%f1386, %f1219;
	mov.f32 	%f1387, %f1219;
	mov.f32 	%f1388, %f1219;
	mov.f32 	%f1389, %f1219;
	mov.f32 	%f1390, %f1219;
	mov.f32 	%f1391, %f1219;
	mov.f32 	%f1392, %f1219;
	mov.f32 	%f1393, %f1219;
	mov.f32 	%f1394, %f1219;
	mov.f32 	%f1395, %f1219;
	mov.f32 	%f1396, %f1219;
	mov.f32 	%f1397, %f1219;
	mov.f32 	%f1398, %f1219;
	mov.f32 	%f1399, %f1219;
	mov.f32 	%f1400, %f1219;
	mov.f32 	%f1401, %f1219;
	mov.f32 	%f1402, %f1219;
	mov.f32 	%f1403, %f1219;
	mov.f32 	%f1404, %f1219;
	mov.f32 	%f1405, %f1219;
	mov.f32 	%f1406, %f1219;
	mov.f32 	%f1407, %f1219;
	mov.f32 	%f1408, %f1219;
	mov.f32 	%f1409, %f1219;
	mov.f32 	%f1410, %f1219;
	mov.f32 	%f1411, %f1219;
	mov.f32 	%f1412, %f1219;
	mov.f32 	%f1413, %f1219;
	mov.f32 	%f1414, %f1219;
	mov.f32 	%f1415, %f1219;
	mov.f32 	%f1416, %f1219;
	mov.f32 	%f1417, %f1219;
	mov.f32 	%f1418, %f1219;
	mov.f32 	%f1419, %f1219;
	mov.f32 	%f1420, %f1219;
	mov.f32 	%f1421, %f1219;
	mov.f32 	%f1422, %f1219;
	mov.f32 	%f1423, %f1219;
	mov.f32 	%f1424, %f1219;
	mov.f32 	%f1425, %f1219;
	mov.f32 	%f1426, %f1219;
	mov.f32 	%f1427, %f1219;
	mov.f32 	%f1428, %f1219;
	mov.f32 	%f1429, %f1219;
	mov.f32 	%f1430, %f1219;
	mov.f32 	%f1431, %f1219;
	mov.f32 	%f1432, %f1219;
	mov.f32 	%f1433, %f1219;
	mov.f32 	%f1434, %f1219;
	mov.f32 	%f1435, %f1219;
	mov.f32 	%f1436, %f1219;
	mov.f32 	%f1437, %f1219;
	mov.f32 	%f1438, %f1219;
	mov.f32 	%f1439, %f1219;
	mov.f32 	%f1440, %f1219;
	mov.f32 	%f1441, %f1219;
	mov.f32 	%f1442, %f1219;
	mov.f32 	%f1443, %f1219;
	mov.f32 	%f1444, %f1219;
	mov.f32 	%f1445, %f1219;
	mov.f32 	%f1446, %f1219;
	mov.f32 	%f1447, %f1219;
	mov.f32 	%f1448, %f1219;
	mov.f32 	%f1449, %f1219;
	mov.f32 	%f1450, %f1219;
	mov.f32 	%f1451, %f1219;
	mov.f32 	%f1452, %f1219;
	mov.f32 	%f1453, %f1219;
	mov.f32 	%f1454, %f1219;
	mov.f32 	%f1455, %f1219;
	mov.f32 	%f1456, %f1219;
	mov.f32 	%f1457, %f1219;
	mov.f32 	%f1458, %f1219;
	mov.f32 	%f1459, %f1219;
	mov.f32 	%f1460, %f1219;
	mov.f32 	%f1461, %f1219;
	mov.f32 	%f1462, %f1219;
	mov.f32 	%f1463, %f1219;
	mov.f32 	%f1464, %f1219;
	mov.f32 	%f1465, %f1219;
	mov.f32 	%f1466, %f1219;
	mov.f32 	%f1467, %f1219;
	mov.f32 	%f1468, %f1219;
	mov.f32 	%f1469, %f1219;
	mov.f32 	%f1470, %f1219;
	mov.f32 	%f1471, %f1219;
	mov.f32 	%f1472, %f1219;
	mov.f32 	%f1473, %f1219;
	mov.f32 	%f1474, %f1219;
$L__BB0_3:
	ld.param.u32 	%r1012, [_Z9warp_gemmPKfS0_Pfiii_param_5];
	mov.u32 	%r129, %tid.x;
	and.b32  	%r130, %r129, 3;
	add.s32 	%r131, %r1059, %r130;
	setp.lt.s32 	%p9, %r131, %r1012;
	mov.b32 	%r1060, 0;
	@%p9 bra 	$L__BB0_4;
	bra.uni 	$L__BB0_5;
$L__BB0_4:
	ld.param.u32 	%r1013, [_Z9warp_gemmPKfS0_Pfiii_param_5];
	ld.param.u64 	%rd158, [_Z9warp_gemmPKfS0_Pfiii_param_0];
	mul.lo.s32 	%r132, %r1, %r1013;
	shl.b32 	%r133, %r132, 4;
	mov.u32 	%r134, %tid.x;
	and.b32  	%r135, %r134, 3;
	add.s32 	%r136, %r1059, %r135;
	add.s32 	%r137, %r133, %r136;
	cvta.to.global.u64 	%rd11, %rd158;
	mul.wide.s32 	%rd12, %r137, 4;
	add.s64 	%rd13, %rd11, %rd12;
	ld.global.nc.u32 	%r1060, [%rd13];
$L__BB0_5:
	ld.param.u32 	%r1014, [_Z9warp_gemmPKfS0_Pfiii_param_5];
	ld.param.u32 	%r982, [_Z9warp_gemmPKfS0_Pfiii_param_3];
	mov.u32 	%r139, %tid.x;
	and.b32  	%r140, %r139, 3;
	add.s32 	%r141, %r1059, %r140;
	setp.ge.s32 	%p10, %r141, %r1014;
	shl.b32 	%r142, %r1, 4;
	or.b32  	%r143, %r142, 1;
	setp.ge.s32 	%p11, %r143, %r982;
	mov.b32 	%r1061, 0;
	or.pred  	%p12, %p11, %p10;
	@%p12 bra 	$L__BB0_7;
	ld.param.u32 	%r1015, [_Z9warp_gemmPKfS0_Pfiii_param_5];
	ld.param.u64 	%rd159, [_Z9warp_gemmPKfS0_Pfiii_param_0];
	mul.lo.s32 	%r144, %r1, %r1015;
	shl.b32 	%r145, %r144, 4;
	add.s32 	%r146, %r145, %r1015;
	mov.u32 	%r147, %tid.x;
	and.b32  	%r148, %r147, 3;
	add.s32 	%r149, %r1059, %r148;
	add.s32 	%r150, %r146, %r149;
	cvta.to.global.u64 	%rd14, %rd159;
	mul.wide.s32 	%rd15, %r150, 4;
	add.s64 	%rd16, %rd14, %rd15;
	ld.global.nc.u32 	%r1061, [%rd16];
$L__BB0_7:
	ld.param.u32 	%r1016, [_Z9warp_gemmPKfS0_Pfiii_param_5];
	ld.param.u32 	%r983, [_Z9warp_gemmPKfS0_Pfiii_param_3];
	mov.u32 	%r152, %tid.x;
	and.b32  	%r153, %r152, 3;
	add.s32 	%r154, %r1059, %r153;
	setp.ge.s32 	%p13, %r154, %r1016;
	shl.b32 	%r155, %r1, 4;
	or.b32  	%r156, %r155, 2;
	setp.ge.s32 	%p14, %r156, %r983;
	mov.b32 	%r1062, 0;
	or.pred  	%p15, %p14, %p13;
	@%p15 bra 	$L__BB0_9;
	ld.param.u32 	%r1017, [_Z9warp_gemmPKfS0_Pfiii_param_5];
	ld.param.u64 	%rd160, [_Z9warp_gemmPKfS0_Pfiii_param_0];
	mul.lo.s32 	%r157, %r1, %r1017;
	shl.b32 	%r158, %r157, 4;
	add.s32 	%r159, %r158, %r1017;
	add.s32 	%r160, %r159, %r1017;
	mov.u32 	%r161, %tid.x;
	and.b32  	%r162, %r161, 3;
	add.s32 	%r163, %r1059, %r162;
	add.s32 	%r164, %r160, %r163;
	cvta.to.global.u64 	%rd17, %rd160;
	mul.wide.s32 	%rd18, %r164, 4;
	add.s64 	%rd19, %rd17, %rd18;
	ld.global.nc.u32 	%r1062, [%rd19];
$L__BB0_9:
	ld.param.u32 	%r1018, [_Z9warp_gemmPKfS0_Pfiii_param_5];
	ld.param.u32 	%r984, [_Z9warp_gemmPKfS0_Pfiii_param_3];
	mov.u32 	%r166, %tid.x;
	and.b32  	%r167, %r166, 3;
	add.s32 	%r168, %r1059, %r167;
	setp.ge.s32 	%p16, %r168, %r1018;
	shl.b32 	%r169, %r1, 4;
	or.b32  	%r170, %r169, 3;
	setp.ge.s32 	%p17, %r170, %r984;
	mov.b32 	%r1063, 0;
	or.pred  	%p18, %p17, %p16;
	@%p18 bra 	$L__BB0_11;
	ld.param.u32 	%r1019, [_Z9warp_gemmPKfS0_Pfiii_param_5];
	ld.param.u64 	%rd161, [_Z9warp_gemmPKfS0_Pfiii_param_0];
	mul.lo.s32 	%r171, %r1, %r1019;
	shl.b32 	%r172, %r171, 4;
	add.s32 	%r173, %r172, %r1019;
	add.s32 	%r174, %r173, %r1019;
	add.s32 	%r175, %r174, %r1019;
	mov.u32 	%r176, %tid.x;
	and.b32  	%r177, %r176, 3;
	add.s32 	%r178, %r1059, %r177;
	add.s32 	%r179, %r175, %r178;
	cvta.to.global.u64 	%rd20, %rd161;
	mul.wide.s32 	%rd21, %r179, 4;
	add.s64 	%rd22, %rd20, %rd21;
	ld.global.nc.u32 	%r1063, [%rd22];
$L__BB0_11:
	ld.param.u32 	%r1020, [_Z9warp_gemmPKfS0_Pfiii_param_5];
	ld.param.u32 	%r985, [_Z9warp_gemmPKfS0_Pfiii_param_3];
	mov.u32 	%r181, %tid.x;
	and.b32  	%r182, %r181, 3;
	add.s32 	%r183, %r1059, %r182;
	setp.ge.s32 	%p19, %r183, %r1020;
	shl.b32 	%r184, %r1, 4;
	or.b32  	%r185, %r184, 4;
	setp.ge.s32 	%p20, %r185, %r985;
	mov.b32 	%r1064, 0;
	or.pred  	%p21, %p20, %p19;
	@%p21 bra 	$L__BB0_13;
	ld.param.u32 	%r1021, [_Z9warp_gemmPKfS0_Pfiii_param_5];
	ld.param.u64 	%rd162, [_Z9warp_gemmPKfS0_Pfiii_param_0];
	mul.lo.s32 	%r186, %r1, %r1021;
	shl.b32 	%r187, %r186, 4;
	add.s32 	%r188, %r187, %r1021;
	add.s32 	%r189, %r188, %r1021;
	add.s32 	%r190, %r189, %r1021;
	add.s32 	%r191, %r190, %r1021;
	mov.u32 	%r192, %tid.x;
	and.b32  	%r193, %r192, 3;
	add.s32 	%r194, %r1059, %r193;
	add.s32 	%r195, %r191, %r194;
	cvta.to.global.u64 	%rd23, %rd162;
	mul.wide.s32 	%rd24, %r195, 4;
	add.s64 	%rd25, %rd23, %rd24;
	ld.global.nc.u32 	%r1064, [%rd25];
$L__BB0_13:
	ld.param.u32 	%r1022, [_Z9warp_gemmPKfS0_Pfiii_param_5];
	ld.param.u32 	%r986, [_Z9warp_gemmPKfS0_Pfiii_param_3];
	mov.u32 	%r197, %tid.x;
	and.b32  	%r198, %r197, 3;
	add.s32 	%r199, %r1059, %r198;
	setp.ge.s32 	%p22, %r199, %r1022;
	shl.b32 	%r200, %r1, 4;
	or.b32  	%r201, %r200, 5;
	setp.ge.s32 	%p23, %r201, %r986;
	mov.b32 	%r1065, 0;
	or.pred  	%p24, %p23, %p22;
	@%p24 bra 	$L__BB0_15;
	ld.param.u32 	%r1023, [_Z9warp_gemmPKfS0_Pfiii_param_5];
	ld.param.u64 	%rd163, [_Z9warp_gemmPKfS0_Pfiii_param_0];
	mul.lo.s32 	%r202, %r1, %r1023;
	shl.b32 	%r203, %r202, 4;
	add.s32 	%r204, %r203, %r1023;
	add.s32 	%r205, %r204, %r1023;
	add.s32 	%r206, %r205, %r1023;
	add.s32 	%r207, %r206, %r1023;
	add.s32 	%r208, %r207, %r1023;
	mov.u32 	%r209, %tid.x;
	and.b32  	%r210, %r209, 3;
	add.s32 	%r211, %r1059, %r210;
	add.s32 	%r212, %r208, %r211;
	cvta.to.global.u64 	%rd26, %rd163;
	mul.wide.s32 	%rd27, %r212, 4;
	add.s64 	%rd28, %rd26, %rd27;
	ld.global.nc.u32 	%r1065, [%rd28];
$L__BB0_15:
	ld.param.u32 	%r1024, [_Z9warp_gemmPKfS0_Pfiii_param_5];
	ld.param.u32 	%r987, [_Z9warp_gemmPKfS0_Pfiii_param_3];
	mov.u32 	%r214, %tid.x;
	and.b32  	%r215, %r214, 3;
	add.s32 	%r216, %r1059, %r215;
	setp.ge.s32 	%p25, %r216, %r1024;
	shl.b32 	%r217, %r1, 4;
	or.b32  	%r218, %r217, 6;
	setp.ge.s32 	%p26, %r218, %r987;
	mov.b32 	%r1066, 0;
	or.pred  	%p27, %p26, %p25;
	@%p27 bra 	$L__BB0_17;
	ld.param.u32 	%r1025, [_Z9warp_gemmPKfS0_Pfiii_param_5];
	ld.param.u64 	%rd164, [_Z9warp_gemmPKfS0_Pfiii_param_0];
	mul.lo.s32 	%r219, %r1, %r1025;
	shl.b32 	%r220, %r219, 4;
	add.s32 	%r221, %r220, %r1025;
	add.s32 	%r222, %r221, %r1025;
	add.s32 	%r223, %r222, %r1025;
	add.s32 	%r224, %r223, %r1025;
	add.s32 	%r225, %r224, %r1025;
	add.s32 	%r226, %r225, %r1025;
	mov.u32 	%r227, %tid.x;
	and.b32  	%r228, %r227, 3;
	add.s32 	%r229, %r1059, %r228;
	add.s32 	%r230, %r226, %r229;
	cvta.to.global.u64 	%rd29, %rd164;
	mul.wide.s32 	%rd30, %r230, 4;
	add.s64 	%rd31, %rd29, %rd30;
	ld.global.nc.u32 	%r1066, [%rd31];
$L__BB0_17:
	ld.param.u32 	%r1026, [_Z9warp_gemmPKfS0_Pfiii_param_5];
	ld.param.u32 	%r988, [_Z9warp_gemmPKfS0_Pfiii_param_3];
	mov.u32 	%r232, %tid.x;
	and.b32  	%r233, %r232, 3;
	add.s32 	%r234, %r1059, %r233;
	setp.ge.s32 	%p28, %r234, %r1026;
	shl.b32 	%r235, %r1, 4;
	or.b32  	%r236, %r235, 7;
	setp.ge.s32 	%p29, %r236, %r988;
	mov.b32 	%r1067, 0;
	or.pred  	%p30, %p29, %p28;
	@%p30 bra 	$L__BB0_19;
	ld.param.u32 	%r1027, [_Z9warp_gemmPKfS0_Pfiii_param_5];
	ld.param.u64 	%rd165, [_Z9warp_gemmPKfS0_Pfiii_param_0];
	mul.lo.s32 	%r237, %r1, %r1027;
	shl.b32 	%r238, %r237, 4;
	add.s32 	%r239, %r238, %r1027;
	add.s32 	%r240, %r239, %r1027;
	add.s32 	%r241, %r240, %r1027;
	add.s32 	%r242, %r241, %r1027;
	add.s32 	%r243, %r242, %r1027;
	add.s32 	%r244, %r243, %r1027;
	add.s32 	%r245, %r244, %r1027;
	mov.u32 	%r246, %tid.x;
	and.b32  	%r247, %r246, 3;
	add.s32 	%r248, %r1059, %r247;
	add.s32 	%r249, %r245, %r248;
	cvta.to.global.u64 	%rd32, %rd165;
	mul.wide.s32 	%rd33, %r249, 4;
	add.s64 	%rd34, %rd32, %rd33;
	ld.global.nc.u32 	%r1067, [%rd34];
$L__BB0_19:
	ld.param.u32 	%r1028, [_Z9warp_gemmPKfS0_Pfiii_param_5];
	ld.param.u32 	%r989, [_Z9warp_gemmPKfS0_Pfiii_param_3];
	mov.u32 	%r251, %tid.x;
	and.b32  	%r252, %r251, 3;
	add.s32 	%r253, %r1059, %r252;
	setp.ge.s32 	%p31, %r253, %r1028;
	shl.b32 	%r254, %r1, 4;
	or.b32  	%r255, %r254, 8;
	setp.ge.s32 	%p32, %r255, %r989;
	mov.b32 	%r1068, 0;
	or.pred  	%p33, %p32, %p31;
	@%p33 bra 	$L__BB0_21;
	ld.param.u32 	%r1029, [_Z9warp_gemmPKfS0_Pfiii_param_5];
	ld.param.u64 	%rd166, [_Z9warp_gemmPKfS0_Pfiii_param_0];
	mul.lo.s32 	%r256, %r1, %r1029;
	shl.b32 	%r257, %r256, 4;
	add.s32 	%r258, %r257, %r1029;
	add.s32 	%r259, %r258, %r1029;
	add.s32 	%r260, %r259, %r1029;
	add.s32 	%r261, %r260, %r1029;
	add.s32 	%r262, %r261, %r1029;
	add.s32 	%r263, %r262, %r1029;
	add.s32 	%r264, %r263, %r1029;
	add.s32 	%r265, %r264, %r1029;
	mov.u32 	%r266, %tid.x;
	and.b32  	%r267, %r266, 3;
	add.s32 	%r268, %r1059, %r267;
	add.s32 	%r269, %r265, %r268;
	cvta.to.global.u64 	%rd35, %rd166;
	mul.wide.s32 	%rd36, %r269, 4;
	add.s64 	%rd37, %rd35, %rd36;
	ld.global.nc.u32 	%r1068, [%rd37];
$L__BB0_21:
	ld.param.u32 	%r1030, [_Z9warp_gemmPKfS0_Pfiii_param_5];
	ld.param.u32 	%r990, [_Z9warp_gemmPKfS0_Pfiii_param_3];
	mov.u32 	%r271, %tid.x;
	and.b32  	%r272, %r271, 3;
	add.s32 	%r273, %r1059, %r272;
	setp.ge.s32 	%p34, %r273, %r1030;
	shl.b32 	%r274, %r1, 4;
	or.b32  	%r275, %r274, 9;
	setp.ge.s32 	%p35, %r275, %r990;
	mov.b32 	%r1069, 0;
	or.pred  	%p36, %p35, %p34;
	@%p36 bra 	$L__BB0_23;
	ld.param.u32 	%r1031, [_Z9warp_gemmPKfS0_Pfiii_param_5];
	ld.param.u64 	%rd167, [_Z9warp_gemmPKfS0_Pfiii_param_0];
	mul.lo.s32 	%r276, %r1, %r1031;
	shl.b32 	%r277, %r276, 4;
	add.s32 	%r278, %r277, %r1031;
	add.s32 	%r279, %r278, %r1031;
	add.s32 	%r280, %r279, %r1031;
	add.s32 	%r281, %r280, %r1031;
	add.s32 	%r282, %r281, %r1031;
	add.s32 	%r283, %r282, %r1031;
	add.s32 	%r284, %r283, %r1031;
	add.s32 	%r285, %r284, %r1031;
	add.s32 	%r286, %r285, %r1031;
	mov.u32 	%r287, %tid.x;
	and.b32  	%r288, %r287, 3;
	add.s32 	%r289, %r1059, %r288;
	add.s32 	%r290, %r286, %r289;
	cvta.to.global.u64 	%rd38, %rd167;
	mul.wide.s32 	%rd39, %r290, 4;
	add.s64 	%rd40, %rd38, %rd39;
	ld.global.nc.u32 	%r1069, [%rd40];
$L__BB0_23:
	ld.param.u32 	%r1032, [_Z9warp_gemmPKfS0_Pfiii_param_5];
	ld.param.u32 	%r991, [_Z9warp_gemmPKfS0_Pfiii_param_3];
	mov.u32 	%r292, %tid.x;
	and.b32  	%r293, %r292, 3;
	add.s32 	%r294, %r1059, %r293;
	setp.ge.s32 	%p37, %r294, %r1032;
	shl.b32 	%r295, %r1, 4;
	or.b32  	%r296, %r295, 10;
	setp.ge.s32 	%p38, %r296, %r991;
	mov.b32 	%r1070, 0;
	or.pred  	%p39, %p38, %p37;
	@%p39 bra 	$L__BB0_25;
	ld.param.u32 	%r1033, [_Z9warp_gemmPKfS0_Pfiii_param_5];
	ld.param.u64 	%rd168, [_Z9warp_gemmPKfS0_Pfiii_param_0];
	mul.lo.s32 	%r297, %r1, %r1033;
	shl.b32 	%r298, %r297, 4;
	add.s32 	%r299, %r298, %r1033;
	add.s32 	%r300, %r299, %r1033;
	add.s32 	%r301, %r300, %r1033;
	add.s32 	%r302, %r301, %r1033;
	add.s32 	%r303, %r302, %r1033;
	add.s32 	%r304, %r303, %r1033;
	add.s32 	%r305, %r304, %r1033;
	add.s32 	%r306, %r305, %r1033;
	add.s32 	%r307, %r306, %r1033;
	add.s32 	%r308, %r307, %r1033;
	mov.u32 	%r309, %tid.x;
	and.b32  	%r310, %r309, 3;
	add.s32 	%r311, %r1059, %r310;
	add.s32 	%r312, %r308, %r311;
	cvta.to.global.u64 	%rd41, %rd168;
	mul.wide.s32 	%rd42, %r312, 4;
	add.s64 	%rd43, %rd41, %rd42;
	ld.global.nc.u32 	%r1070, [%rd43];
$L__BB0_25:
	ld.param.u32 	%r1034, [_Z9warp_gemmPKfS0_Pfiii_param_5];
	ld.param.u32 	%r992, [_Z9warp_gemmPKfS0_Pfiii_param_3];
	mov.u32 	%r314, %tid.x;
	and.b32  	%r315, %r314, 3;
	add.s32 	%r316, %r1059, %r315;
	setp.ge.s32 	%p40, %r316, %r1034;
	shl.b32 	%r317, %r1, 4;
	or.b32  	%r318, %r317, 11;
	setp.ge.s32 	%p41, %r318, %r992;
	mov.b32 	%r1071, 0;
	or.pred  	%p42, %p41, %p40;
	@%p42 bra 	$L__BB0_27;
	ld.param.u64 	%rd169, [_Z9warp_gemmPKfS0_Pfiii_param_0];
	mov.u32 	%r319, %tid.x;
	and.b32  	%r320, %r319, 3;
	add.s32 	%r321, %r1059, %r320;
	add.s32 	%r322, %r4, %r321;
	cvta.to.global.u64 	%rd44, %rd169;
	mul.wide.s32 	%rd45, %r322, 4;
	add.s64 	%rd46, %rd44, %rd45;
	ld.global.nc.u32 	%r1071, [%rd46];
$L__BB0_27:
	ld.param.u32 	%r1035, [_Z9warp_gemmPKfS0_Pfiii_param_5];
	ld.param.u32 	%r993, [_Z9warp_gemmPKfS0_Pfiii_param_3];
	mov.u32 	%r324, %tid.x;
	and.b32  	%r325, %r324, 3;
	add.s32 	%r326, %r1059, %r325;
	setp.ge.s32 	%p43, %r326, %r1035;
	shl.b32 	%r327, %r1, 4;
	or.b32  	%r328, %r327, 12;
	setp.ge.s32 	%p44, %r328, %r993;
	mov.b32 	%r1072, 0;
	or.pred  	%p45, %p44, %p43;
	@%p45 bra 	$L__BB0_29;
	ld.param.u32 	%r1036, [_Z9warp_gemmPKfS0_Pfiii_param_5];
	ld.param.u64 	%rd170, [_Z9warp_gemmPKfS0_Pfiii_param_0];
	add.s32 	%r329, %r4, %r1036;
	mov.u32 	%r330, %tid.x;
	and.b32  	%r331, %r330, 3;
	add.s32 	%r332, %r1059, %r331;
	add.s32 	%r333, %r329, %r332;
	cvta.to.global.u64 	%rd47, %rd170;
	mul.wide.s32 	%rd48, %r333, 4;
	add.s64 	%rd49, %rd47, %rd48;
	ld.global.nc.u32 	%r1072, [%rd49];
$L__BB0_29:
	ld.param.u32 	%r1037, [_Z9warp_gemmPKfS0_Pfiii_param_5];
	ld.param.u32 	%r994, [_Z9warp_gemmPKfS0_Pfiii_param_3];
	mov.u32 	%r335, %tid.x;
	and.b32  	%r336, %r335, 3;
	add.s32 	%r337, %r1059, %r336;
	setp.ge.s32 	%p46, %r337, %r1037;
	shl.b32 	%r338, %r1, 4;
	or.b32  	%r339, %r338, 13;
	setp.ge.s32 	%p47, %r339, %r994;
	mov.b32 	%r1073, 0;
	or.pred  	%p48, %p47, %p46;
	@%p48 bra 	$L__BB0_31;
	ld.param.u32 	%r1038, [_Z9warp_gemmPKfS0_Pfiii_param_5];
	ld.param.u64 	%rd171, [_Z9warp_gemmPKfS0_Pfiii_param_0];
	add.s32 	%r340, %r4, %r1038;
	add.s32 	%r341, %r340, %r1038;
	mov.u32 	%r342, %tid.x;
	and.b32  	%r343, %r342, 3;
	add.s32 	%r344, %r1059, %r343;
	add.s32 	%r345, %r341, %r344;
	cvta.to.global.u64 	%rd50, %rd171;
	mul.wide.s32 	%rd51, %r345, 4;
	add.s64 	%rd52, %rd50, %rd51;
	ld.global.nc.u32 	%r1073, [%rd52];
$L__BB0_31:
	ld.param.u32 	%r1039, [_Z9warp_gemmPKfS0_Pfiii_param_5];
	ld.param.u32 	%r995, [_Z9warp_gemmPKfS0_Pfiii_param_3];
	mov.u32 	%r347, %tid.x;
	and.b32  	%r348, %r347, 3;
	add.s32 	%r349, %r1059, %r348;
	setp.ge.s32 	%p49, %r349, %r1039;
	shl.b32 	%r350, %r1, 4;
	or.b32  	%r351, %r350, 14;
	setp.ge.s32 	%p50, %r351, %r995;
	mov.b32 	%r1074, 0;
	or.pred  	%p51, %p50, %p49;
	@%p51 bra 	$L__BB0_33;
	ld.param.u32 	%r1040, [_Z9warp_gemmPKfS0_Pfiii_param_5];
	ld.param.u64 	%rd172, [_Z9warp_gemmPKfS0_Pfiii_param_0];
	add.s32 	%r352, %r4, %r1040;
	add.s32 	%r353, %r352, %r1040;
	add.s32 	%r354, %r353, %r1040;
	mov.u32 	%r355, %tid.x;
	and.b32  	%r356, %r355, 3;
	add.s32 	%r357, %r1059, %r356;
	add.s32 	%r358, %r354, %r357;
	cvta.to.global.u64 	%rd53, %rd172;
	mul.wide.s32 	%rd54, %r358, 4;
	add.s64 	%rd55, %rd53, %rd54;
	ld.global.nc.u32 	%r1074, [%rd55];
$L__BB0_33:
	ld.param.u32 	%r1041, [_Z9warp_gemmPKfS0_Pfiii_param_5];
	ld.param.u32 	%r996, [_Z9warp_gemmPKfS0_Pfiii_param_3];
	mov.u32 	%r360, %tid.x;
	and.b32  	%r361, %r360, 3;
	add.s32 	%r362, %r1059, %r361;
	setp.ge.s32 	%p52, %r362, %r1041;
	shl.b32 	%r363, %r1, 4;
	or.b32  	%r364, %r363, 15;
	setp.ge.s32 	%p53, %r364, %r996;
	mov.b32 	%r1075, 0;
	or.pred  	%p54, %p53, %p52;
	@%p54 bra 	$L__BB0_35;
	ld.param.u32 	%r1042, [_Z9warp_gemmPKfS0_Pfiii_param_5];
	ld.param.u64 	%rd173, [_Z9warp_gemmPKfS0_Pfiii_param_0];
	add.s32 	%r365, %r4, %r1042;
	add.s32 	%r366, %r365, %r1042;
	add.s32 	%r367, %r366, %r1042;
	add.s32 	%r368, %r367, %r1042;
	mov.u32 	%r369, %tid.x;
	and.b32  	%r370, %r369, 3;
	add.s32 	%r371, %r1059, %r370;
	add.s32 	%r372, %r368, %r371;
	cvta.to.global.u64 	%rd56, %rd173;
	mul.wide.s32 	%rd57, %r372, 4;
	add.s64 	%rd58, %rd56, %rd57;
	ld.global.nc.u32 	%r1075, [%rd58];
$L__BB0_35:
	ld.param.u32 	%r1043, [_Z9warp_gemmPKfS0_Pfiii_param_5];
	mov.u32 	%r374, %tid.x;
	and.b32  	%r375, %r374, 31;
	shr.u32 	%r376, %r375, 2;
	add.s32 	%r377, %r1059, %r376;
	setp.ge.s32 	%p56, %r377, %r1043;
	mov.b32 	%r1076, 0;
	mov.pred 	%p512, 0;
	@%p56 bra 	$L__BB0_37;
	ld.param.u64 	%rd174, [_Z9warp_gemmPKfS0_Pfiii_param_1];
	mov.u32 	%r378, %tid.x;
	and.b32  	%r379, %r378, 31;
	shr.u32 	%r380, %r379, 2;
	add.s32 	%r381, %r1059, %r380;
	mad.lo.s32 	%r382, %r381, %r102, %r3;
	cvta.to.global.u64 	%rd59, %rd174;
	mul.wide.s32 	%rd60, %r382, 4;
	add.s64 	%rd61, %rd59, %rd60;
	ld.global.nc.u32 	%r1076, [%rd61];
	mov.pred 	%p512, %p1;
$L__BB0_37:
	mov.b32 	%r1077, 0;
	not.pred 	%p57, %p512;
	@%p57 bra 	$L__BB0_39;
	ld.param.u64 	%rd175, [_Z9warp_gemmPKfS0_Pfiii_param_1];
	cvta.to.global.u64 	%rd62, %rd175;
	mov.u32 	%r384, %tid.x;
	and.b32  	%r385, %r384, 31;
	shr.u32 	%r386, %r385, 2;
	add.s32 	%r387, %r1059, %r386;
	mul.lo.s32 	%r388, %r387, %r102;
	cvt.s64.s32 	%rd64, %r388;
	add.s64 	%rd65, %rd63, %rd64;
	shl.b64 	%rd66, %rd65, 2;
	add.s64 	%rd67, %rd62, %rd66;
	ld.global.nc.u32 	%r1077, [%rd67+4];
$L__BB0_39:
	ld.param.u32 	%r1044, [_Z9warp_gemmPKfS0_Pfiii_param_5];
	mov.u32 	%r390, %tid.x;
	and.b32  	%r391, %r390, 31;
	shr.u32 	%r392, %r391, 2;
	add.s32 	%r393, %r1059, %r392;
	setp.ge.s32 	%p58, %r393, %r1044;
	add.s32 	%r394, %r3, 2;
	setp.ge.u32 	%p59, %r394, %r102;
	mov.b32 	%r1078, 0;
	or.pred  	%p60, %p58, %p59;
	@%p60 bra 	$L__BB0_41;
	ld.param.u64 	%rd176, [_Z9warp_gemmPKfS0_Pfiii_param_1];
	cvta.to.global.u64 	%rd68, %rd176;
	mov.u32 	%r395, %tid.x;
	and.b32  	%r396, %r395, 31;
	shr.u32 	%r397, %r396, 2;
	add.s32 	%r398, %r1059, %r397;
	mul.lo.s32 	%r399, %r398, %r102;
	cvt.s64.s32 	%rd70, %r399;
	add.s64 	%rd71, %rd63, %rd70;
	shl.b64 	%rd72, %rd71, 2;
	add.s64 	%rd73, %rd68, %rd72;
	ld.global.nc.u32 	%r1078, [%rd73+8];
$L__BB0_41:
	ld.param.u32 	%r1045, [_Z9warp_gemmPKfS0_Pfiii_param_5];
	mov.u32 	%r401, %tid.x;
	and.b32  	%r402, %r401, 31;
	shr.u32 	%r403, %r402, 2;
	add.s32 	%r404, %r1059, %r403;
	setp.ge.s32 	%p61, %r404, %r1045;
	add.s32 	%r405, %r3, 3;
	setp.ge.u32 	%p62, %r405, %r102;
	mov.b32 	%r1079, 0;
	or.pred  	%p63, %p61, %p62;
	@%p63 bra 	$L__BB0_43;
	ld.param.u64 	%rd177, [_Z9warp_gemmPKfS0_Pfiii_param_1];
	cvta.to.global.u64 	%rd74, %rd177;
	mov.u32 	%r406, %tid.x;
	and.b32  	%r407, %r406, 31;
	shr.u32 	%r408, %r407, 2;
	add.s32 	%r409, %r1059, %r408;
	mul.lo.s32 	%r410, %r409, %r102;
	cvt.s64.s32 	%rd76, %r410;
	add.s64 	%rd77, %rd63, %rd76;
	shl.b64 	%rd78, %rd77, 2;
	add.s64 	%rd79, %rd74, %rd78;
	ld.global.nc.u32 	%r1079, [%rd79+12];
$L__BB0_43:
	ld.param.u32 	%r1046, [_Z9warp_gemmPKfS0_Pfiii_param_5];
	mov.u32 	%r412, %tid.x;
	and.b32  	%r413, %r412, 31;
	shr.u32 	%r414, %r413, 2;
	add.s32 	%r415, %r1059, %r414;
	setp.ge.s32 	%p64, %r415, %r1046;
	add.s32 	%r416, %r3, 4;
	setp.ge.u32 	%p65, %r416, %r102;
	mov.b32 	%r1080, 0;
	or.pred  	%p66, %p64, %p65;
	@%p66 bra 	$L__BB0_45;
	ld.param.u64 	%rd178, [_Z9warp_gemmPKfS0_Pfiii_param_1];
	cvta.to.global.u64 	%rd80, %rd178;
	mov.u32 	%r417, %tid.x;
	and.b32  	%r418, %r417, 31;
	shr.u32 	%r419, %r418, 2;
	add.s32 	%r420, %r1059, %r419;
	mul.lo.s32 	%r421, %r420, %r102;
	cvt.s64.s32 	%rd82, %r421;
	add.s64 	%rd83, %rd63, %rd82;
	shl.b64 	%rd84, %rd83, 2;
	add.s64 	%rd85, %rd80, %rd84;
	ld.global.nc.u32 	%r1080, [%rd85+16];
$L__BB0_45:
	ld.param.u32 	%r1047, [_Z9warp_gemmPKfS0_Pfiii_param_5];
	mov.u32 	%r423, %tid.x;
	and.b32  	%r424, %r423, 31;
	shr.u32 	%r425, %r424, 2;
	add.s32 	%r426, %r1059, %r425;
	setp.ge.s32 	%p67, %r426, %r1047;
	add.s32 	%r427, %r3, 5;
	setp.ge.u32 	%p68, %r427, %r102;
	mov.b32 	%r1081, 0;
	or.pred  	%p69, %p67, %p68;
	@%p69 bra 	$L__BB0_47;
	ld.param.u64 	%rd179, [_Z9warp_gemmPKfS0_Pfiii_param_1];
	cvta.to.global.u64 	%rd86, %rd179;
	mov.u32 	%r428, %tid.x;
	and.b32  	%r429, %r428, 31;
	shr.u32 	%r430, %r429, 2;
	add.s32 	%r431, %r1059, %r430;
	mul.lo.s32 	%r432, %r431, %r102;
	cvt.s64.s32 	%rd88, %r432;
	add.s64 	%rd89, %rd63, %rd88;
	shl.b64 	%rd90, %rd89, 2;
	add.s64 	%rd91, %rd86, %rd90;
	ld.global.nc.u32 	%r1081, [%rd91+20];
$L__BB0_47:
	ld.param.u32 	%r1048, [_Z9warp_gemmPKfS0_Pfiii_param_5];
	mov.u32 	%r434, %tid.x;
	and.b32  	%r435, %r434, 31;
	shr.u32 	%r436, %r435, 2;
	add.s32 	%r437, %r1059, %r436;
	setp.ge.s32 	%p70, %r437, %r1048;
	add.s32 	%r438, %r3, 6;
	setp.ge.u32 	%p71, %r438, %r102;
	mov.b32 	%r1082, 0;
	or.pred  	%p72, %p70, %p71;
	@%p72 bra 	$L__BB0_49;
	ld.param.u64 	%rd180, [_Z9warp_gemmPKfS0_Pfiii_param_1];
	cvta.to.global.u64 	%rd92, %rd180;
	mov.u32 	%r439, %tid.x;
	and.b32  	%r440, %r439, 31;
	shr.u32 	%r441, %r440, 2;
	add.s32 	%r442, %r1059, %r441;
	mul.lo.s32 	%r443, %r442, %r102;
	cvt.s64.s32 	%rd94, %r443;
	add.s64 	%rd95, %rd63, %rd94;
	shl.b64 	%rd96, %rd95, 2;
	add.s64 	%rd97, %rd92, %rd96;
	ld.global.nc.u32 	%r1082, [%rd97+24];
$L__BB0_49:
	ld.param.u32 	%r1049, [_Z9warp_gemmPKfS0_Pfiii_param_5];
	mov.u32 	%r445, %tid.x;
	and.b32  	%r446, %r445, 31;
	shr.u32 	%r447, %r446, 2;
	add.s32 	%r448, %r1059, %r447;
	setp.ge.s32 	%p73, %r448, %r1049;
	add.s32 	%r449, %r3, 7;
	setp.ge.u32 	%p74, %r449, %r102;
	mov.b32 	%r1083, 0;
	or.pred  	%p75, %p73, %p74;
	@%p75 bra 	$L__BB0_51;
	ld.param.u64 	%rd181, [_Z9warp_gemmPKfS0_Pfiii_param_1];
	cvta.to.global.u64 	%rd98, %rd181;
	mov.u32 	%r450, %tid.x;
	and.b32  	%r451, %r450, 31;
	shr.u32 	%r452, %r451, 2;
	add.s32 	%r453, %r1059, %r452;
	mul.lo.s32 	%r454, %r453, %r102;
	cvt.s64.s32 	%rd100, %r454;
	add.s64 	%rd101, %rd63, %rd100;
	shl.b64 	%rd102, %rd101, 2;
	add.s64 	%rd103, %rd98, %rd102;
	ld.global.nc.u32 	%r1083, [%rd103+28];
$L__BB0_51:
	ld.param.u32 	%r1050, [_Z9warp_gemmPKfS0_Pfiii_param_5];
	mov.u32 	%r456, %tid.x;
	and.b32  	%r457, %r456, 31;
	shr.u32 	%r458, %r457, 2;
	add.s32 	%r459, %r1059, %r458;
	setp.ge.s32 	%p76, %r459, %r1050;
	add.s32 	%r460, %r3, 8;
	setp.ge.u32 	%p77, %r460, %r102;
	mov.b32 	%r1084, 0;
	or.pred  	%p78, %p76, %p77;
	@%p78 bra 	$L__BB0_53;
	ld.param.u64 	%rd182, [_Z9warp_gemmPKfS0_Pfiii_param_1];
	cvta.to.global.u64 	%rd104, %rd182;
	mov.u32 	%r461, %tid.x;
	and.b32  	%r462, %r461, 31;
	shr.u32 	%r463, %r462, 2;
	add.s32 	%r464, %r1059, %r463;
	mul.lo.s32 	%r465, %r464, %r102;
	cvt.s64.s32 	%rd106, %r465;
	add.s64 	%rd107, %rd63, %rd106;
	shl.b64 	%rd108, %rd107, 2;
	add.s64 	%rd109, %rd104, %rd108;
	ld.global.nc.u32 	%r1084, [%rd109+32];
$L__BB0_53:
	ld.param.u32 	%r1051, [_Z9warp_gemmPKfS0_Pfiii_param_5];
	mov.u32 	%r467, %tid.x;
	and.b32  	%r468, %r467, 31;
	shr.u32 	%r469, %r468, 2;
	add.s32 	%r470, %r1059, %r469;
	setp.ge.s32 	%p79, %r470, %r1051;
	add.s32 	%r471, %r3, 9;
	setp.ge.u32 	%p80, %r471, %r102;
	mov.b32 	%r1085, 0;
	or.pred  	%p81, %p79, %p80;
	@%p81 bra 	$L__BB0_55;
	ld.param.u64 	%rd183, [_Z9warp_gemmPKfS0_Pfiii_param_1];
	cvta.to.global.u64 	%rd110, %rd183;
	mov.u32 	%r472, %tid.x;
	and.b32  	%r473, %r472, 31;
	shr.u32 	%r474, %r473, 2;
	add.s32 	%r475, %r1059, %r474;
	mul.lo.s32 	%r476, %r475, %r102;
	cvt.s64.s32 	%rd112, %r476;
	add.s64 	%rd113, %rd63, %rd112;
	shl.b64 	%rd114, %rd113, 2;
	add.s64 	%rd115, %rd110, %rd114;
	ld.global.nc.u32 	%r1085, [%rd115+36];
$L__BB0_55:
	ld.param.u32 	%r1052, [_Z9warp_gemmPKfS0_Pfiii_param_5];
	mov.u32 	%r478, %tid.x;
	and.b32  	%r479, %r478, 31;
	shr.u32 	%r480, %r479, 2;
	add.s32 	%r481, %r1059, %r480;
	setp.ge.s32 	%p82, %r481, %r1052;
	add.s32 	%r482, %r3, 10;
	setp.ge.u32 	%p83, %r482, %r102;
	mov.b32 	%r1086, 0;
	or.pred  	%p84, %p82, %p83;
	@%p84 bra 	$L__BB0_57;
	ld.param.u64 	%rd184, [_Z9warp_gemmPKfS0_Pfiii_param_1];
	cvta.to.global.u64 	%rd116, %rd184;
	mov.u32 	%r483, %tid.x;
	and.b32  	%r484, %r483, 31;
	shr.u32 	%r485, %r484, 2;
	add.s32 	%r486, %r1059, %r485;
	mul.lo.s32 	%r487, %r486, %r102;
	cvt.s64.s32 	%rd118, %r487;
	add.s64 	%rd119, %rd63, %rd118;
	shl.b64 	%rd120, %rd119, 2;
	add.s64 	%rd121, %rd116, %rd120;
	ld.global.nc.u32 	%r1086, [%rd121+40];
$L__BB0_57:
	ld.param.u32 	%r1053, [_Z9warp_gemmPKfS0_Pfiii_param_5];
	mov.u32 	%r489, %tid.x;
	and.b32  	%r490, %r489, 31;
	shr.u32 	%r491, %r490, 2;
	add.s32 	%r492, %r1059, %r491;
	setp.ge.s32 	%p85, %r492, %r1053;
	add.s32 	%r493, %r3, 11;
	setp.ge.u32 	%p86, %r493, %r102;
	mov.b32 	%r1087, 0;
	or.pred  	%p87, %p85, %p86;
	@%p87 bra 	$L__BB0_59;
	ld.param.u64 	%rd185, [_Z9warp_gemmPKfS0_Pfiii_param_1];
	cvta.to.global.u64 	%rd122, %rd185;
	mov.u32 	%r494, %tid.x;
	and.b32  	%r495, %r494, 31;
	shr.u32 	%r496, %r495, 2;
	add.s32 	%r497, %r1059, %r496;
	mul.lo.s32 	%r498, %r497, %r102;
	cvt.s64.s32 	%rd124, %r498;
	add.s64 	%rd125, %rd63, %rd124;
	shl.b64 	%rd126, %rd125, 2;
	add.s64 	%rd127, %rd122, %rd126;
	ld.global.nc.u32 	%r1087, [%rd127+44];
$L__BB0_59:
	ld.param.u32 	%r1054, [_Z9warp_gemmPKfS0_Pfiii_param_5];
	mov.u32 	%r500, %tid.x;
	and.b32  	%r501, %r500, 31;
	shr.u32 	%r502, %r501, 2;
	add.s32 	%r503, %r1059, %r502;
	setp.ge.s32 	%p88, %r503, %r1054;
	add.s32 	%r504, %r3, 12;
	setp.ge.u32 	%p89, %r504, %r102;
	mov.b32 	%r1088, 0;
	or.pred  	%p90, %p88, %p89;
	@%p90 bra 	$L__BB0_61;
	ld.param.u64 	%rd186, [_Z9warp_gemmPKfS0_Pfiii_param_1];
	cvta.to.global.u64 	%rd128, %rd186;
	mov.u32 	%r505, %tid.x;
	and.b32  	%r506, %r505, 31;
	shr.u32 	%r507, %r506, 2;
	add.s32 	%r508, %r1059, %r507;
	mul.lo.s32 	%r509, %r508, %r102;
	cvt.s64.s32 	%rd130, %r509;
	add.s64 	%rd131, %rd63, %rd130;
	shl.b64 	%rd132, %rd131, 2;
	add.s64 	%rd133, %rd128, %rd132;
	ld.global.nc.u32 	%r1088, [%rd133+48];
$L__BB0_61:
	ld.param.u32 	%r1055, [_Z9warp_gemmPKfS0_Pfiii_param_5];
	mov.u32 	%r511, %tid.x;
	and.b32  	%r512, %r511, 31;
	shr.u32 	%r513, %r512, 2;
	add.s32 	%r514, %r1059, %r513;
	setp.ge.s32 	%p91, %r514, %r1055;
	add.s32 	%r515, %r3, 13;
	setp.ge.u32 	%p92, %r515, %r102;
	mov.b32 	%r1089, 0;
	or.pred  	%p93, %p91, %p92;
	@%p93 bra 	$L__BB0_63;
	ld.param.u64 	%rd187, [_Z9warp_gemmPKfS0_Pfiii_param_1];
	cvta.to.global.u64 	%rd134, %rd187;
	mov.u32 	%r516, %tid.x;
	and.b32  	%r517, %r516, 31;
	shr.u32 	%r518, %r517, 2;
	add.s32 	%r519, %r1059, %r518;
	mul.lo.s32 	%r520, %r519, %r102;
	cvt.s64.s32 	%rd136, %r520;
	add.s64 	%rd137, %rd63, %rd136;
	shl.b64 	%rd138, %rd137, 2;
	add.s64 	%rd139, %rd134, %rd138;
	ld.global.nc.u32 	%r1089, [%rd139+52];
$L__BB0_63:
	ld.param.u32 	%r1056, [_Z9warp_gemmPKfS0_Pfiii_param_5];
	mov.u32 	%r522, %tid.x;
	and.b32  	%r523, %r522, 31;
	shr.u32 	%r524, %r523, 2;
	add.s32 	%r525, %r1059, %r524;
	setp.ge.s32 	%p94, %r525, %r1056;
	add.s32 	%r526, %r3, 14;
	setp.ge.u32 	%p95, %r526, %r102;
	mov.b32 	%r1090, 0;
	or.pred  	%p96, %p94, %p95;
	@%p96 bra 	$L__BB0_65;
	ld.param.u64 	%rd188, [_Z9warp_gemmPKfS0_Pfiii_param_1];
	cvta.to.global.u64 	%rd140, %rd188;
	mov.u32 	%r527, %tid.x;
	and.b32  	%r528, %r527, 31;
	shr.u32 	%r529, %r528, 2;
	add.s32 	%r530, %r1059, %r529;
	mul.lo.s32 	%r531, %r530, %r102;
	cvt.s64.s32 	%rd142, %r531;
	add.s64 	%rd143, %rd63, %rd142;
	shl.b64 	%rd144, %rd143, 2;
	add.s64 	%rd145, %rd140, %rd144;
	ld.global.nc.u32 	%r1090, [%rd145+56];
$L__BB0_65:
	ld.param.u32 	%r1057, [_Z9warp_gemmPKfS0_Pfiii_param_5];
	mov.u32 	%r533, %tid.x;
	and.b32  	%r534, %r533, 31;
	shr.u32 	%r535, %r534, 2;
	add.s32 	%r536, %r1059, %r535;
	setp.ge.s32 	%p97, %r536, %r1057;
	add.s32 	%r537, %r3, 15;
	setp.ge.u32 	%p98, %r537, %r102;
	mov.b32 	%r1091, 0;
	or.pred  	%p99, %p97, %p98;
	@%p99 bra 	$L__BB0_67;
	ld.param.u64 	%rd189, [_Z9warp_gemmPKfS0_Pfiii_param_1];
	cvta.to.global.u64 	%rd146, %rd189;
	mov.u32 	%r538, %tid.x;
	and.b32  	%r539, %r538, 31;
	shr.u32 	%r540, %r539, 2;
	add.s32 	%r541, %r1059, %r540;
	mul.lo.s32 	%r542, %r541, %r102;
	cvt.s64.s32 	%rd148, %r542;
	add.s64 	%rd149, %rd63, %rd148;
	shl.b64 	%rd150, %rd149, 2;
	add.s64 	%rd151, %rd146, %rd150;
	ld.global.nc.u32 	%r1091, [%rd151+60];
$L__BB0_67:
	bar.warp.sync 	-1;
	mov.b32 	%r1092, 0;
$L__BB0_68:
	and.b32  	%r544, %r1092, 3;
	and.b32  	%r545, %r1092, 12;
	shfl.sync.idx.b32	%r546|%p100, %r1060, %r544, 31, -1;
	mov.b32 	%f787, %r546;
	shfl.sync.idx.b32	%r547|%p101, %r1076, %r545, 31, -1;
	mov.b32 	%f788, %r547;
	fma.rn.f32 	%f1474, %f787, %f788, %f1474;
	st.local.f32 	[%rd1], %f1474;
	shfl.sync.idx.b32	%r548|%p102, %r1077, %r545, 31, -1;
	mov.b32 	%f789, %r548;
	fma.rn.f32 	%f1473, %f787, %f789, %f1473;
	st.local.f32 	[%rd1+4], %f1473;
	shfl.sync.idx.b32	%r549|%p103, %r1078, %r545, 31, -1;
	mov.b32 	%f790, %r549;
	fma.rn.f32 	%f1472, %f787, %f790, %f1472;
	st.local.f32 	[%rd1+8], %f1472;
	shfl.sync.idx.b32	%r550|%p104, %r1079, %r545, 31, -1;
	mov.b32 	%f791, %r550;
	fma.rn.f32 	%f1471, %f787, %f791, %f1471;
	st.local.f32 	[%rd1+12], %f1471;
	shfl.sync.idx.b32	%r551|%p105, %r1080, %r545, 31, -1;
	mov.b32 	%f792, %r551;
	fma.rn.f32 	%f1470, %f787, %f792, %f1470;
	st.local.f32 	[%rd1+16], %f1470;
	shfl.sync.idx.b32	%r552|%p106, %r1081, %r545, 31, -1;
	mov.b32 	%f793, %r552;
	fma.rn.f32 	%f1469, %f787, %f793, %f1469;
	st.local.f32 	[%rd1+20], %f1469;
	shfl.sync.idx.b32	%r553|%p107, %r1082, %r545, 31, -1;
	mov.b32 	%f794, %r553;
	fma.rn.f32 	%f1468, %f787, %f794, %f1468;
	st.local.f32 	[%rd1+24], %f1468;
	shfl.sync.idx.b32	%r554|%p108, %r1083, %r545, 31, -1;
	mov.b32 	%f795, %r554;
	fma.rn.f32 	%f1467, %f787, %f795, %f1467;
	st.local.f32 	[%rd1+28], %f1467;
	shfl.sync.idx.b32	%r555|%p109, %r1084, %r545, 31, -1;
	mov.b32 	%f796, %r555;
	fma.rn.f32 	%f1466, %f787, %f796, %f1466;
	st.local.f32 	[%rd1+32], %f1466;
	shfl.sync.idx.b32	%r556|%p110, %r1085, %r545, 31, -1;
	mov.b32 	%f797, %r556;
	fma.rn.f32 	%f1465, %f787, %f797, %f1465;
	st.local.f32 	[%rd1+36], %f1465;
	shfl.sync.idx.b32	%r557|%p111, %r1086, %r545, 31, -1;
	mov.b32 	%f798, %r557;
	fma.rn.f32 	%f1464, %f787, %f798, %f1464;
	st.local.f32 	[%rd1+40], %f1464;
	shfl.sync.idx.b32	%r558|%p112, %r1087, %r545, 31, -1;
	mov.b32 	%f799, %r558;
	fma.rn.f32 	%f1463, %f787, %f799, %f1463;
	st.local.f32 	[%rd1+44], %f1463;
	shfl.sync.idx.b32	%r559|%p113, %r1088, %r545, 31, -1;
	mov.b32 	%f800, %r559;
	fma.rn.f32 	%f1462, %f787, %f800, %f1462;
	st.local.f32 	[%rd1+48], %f1462;
	shfl.sync.idx.b32	%r560|%p114, %r1089, %r545, 31, -1;
	mov.b32 	%f801, %r560;
	fma.rn.f32 	%f1461, %f787, %f801, %f1461;
	st.local.f32 	[%rd1+52], %f1461;
	shfl.sync.idx.b32	%r561|%p115, %r1090, %r545, 31, -1;
	mov.b32 	%f802, %r561;
	fma.rn.f32 	%f1460, %f787, %f802, %f1460;
	st.local.f32 	[%rd1+56], %f1460;
	shfl.sync.idx.b32	%r562|%p116, %r1091, %r545, 31, -1;
	mov.b32 	%f803, %r562;
	fma.rn.f32 	%f1459, %f787, %f803, %f1459;
	st.local.f32 	[%rd1+60], %f1459;
	shfl.sync.idx.b32	%r563|%p117, %r1061, %r544, 31, -1;
	mov.b32 	%f804, %r563;
	shfl.sync.idx.b32	%r564|%p118, %r1076, %r545, 31, -1;
	mov.b32 	%f805, %r564;
	fma.rn.f32 	%f1458, %f804, %f805, %f1458;
	st.local.f32 	[%rd1+64], %f1458;
	shfl.sync.idx.b32	%r565|%p119, %r1077, %r545, 31, -1;
	mov.b32 	%f806, %r565;
	fma.rn.f32 	%f1457, %f804, %f806, %f1457;
	st.local.f32 	[%rd1+68], %f1457;
	shfl.sync.idx.b32	%r566|%p120, %r1078, %r545, 31, -1;
	mov.b32 	%f807, %r566;
	fma.rn.f32 	%f1456, %f804, %f807, %f1456;
	st.local.f32 	[%rd1+72], %f1456;
	shfl.sync.idx.b32	%r567|%p121, %r1079, %r545, 31, -1;
	mov.b32 	%f808, %r567;
	fma.rn.f32 	%f1455, %f804, %f808, %f1455;
	st.local.f32 	[%rd1+76], %f1455;
	shfl.sync.idx.b32	%r568|%p122, %r1080, %r545, 31, -1;
	mov.b32 	%f809, %r568;
	fma.rn.f32 	%f1454, %f804, %f809, %f1454;
	st.local.f32 	[%rd1+80], %f1454;
	shfl.sync.idx.b32	%r569|%p123, %r1081, %r545, 31, -1;
	mov.b32 	%f810, %r569;
	fma.rn.f32 	%f1453, %f804, %f810, %f1453;
	st.local.f32 	[%rd1+84], %f1453;
	shfl.sync.idx.b32	%r570|%p124, %r1082, %r545, 31, -1;
	mov.b32 	%f811, %r570;
	fma.rn.f32 	%f1452, %f804, %f811, %f1452;
	st.local.f32 	[%rd1+88], %f1452;
	shfl.sync.idx.b32	%r571|%p125, %r1083, %r545, 31, -1;
	mov.b32 	%f812, %r571;
	fma.rn.f32 	%f1451, %f804, %f812, %f1451;
	st.local.f32 	[%rd1+92], %f1451;
	shfl.sync.idx.b32	%r572|%p126, %r1084, %r545, 31, -1;
	mov.b32 	%f813, %r572;
	fma.rn.f32 	%f1450, %f804, %f813, %f1450;
	st.local.f32 	[%rd1+96], %f1450;
	shfl.sync.idx.b32	%r573|%p127, %r1085, %r545, 31, -1;
	mov.b32 	%f814, %r573;
	fma.rn.f32 	%f1449, %f804, %f814, %f1449;
	st.local.f32 	[%rd1+100], %f1449;
	shfl.sync.idx.b32	%r574|%p128, %r1086, %r545, 31, -1;
	mov.b32 	%f815, %r574;
	fma.rn.f32 	%f1448, %f804, %f815, %f1448;
	st.local.f32 	[%rd1+104], %f1448;
	shfl.sync.idx.b32	%r575|%p129, %r1087, %r545, 31, -1;
	mov.b32 	%f816, %r575;
	fma.rn.f32 	%f1447, %f804, %f816, %f1447;
	st.local.f32 	[%rd1+108], %f1447;
	shfl.sync.idx.b32	%r576|%p130, %r1088, %r545, 31, -1;
	mov.b32 	%f817, %r576;
	fma.rn.f32 	%f1446, %f804, %f817, %f1446;
	st.local.f32 	[%rd1+112], %f1446;
	shfl.sync.idx.b32	%r577|%p131, %r1089, %r545, 31, -1;
	mov.b32 	%f818, %r577;
	fma.rn.f32 	%f1445, %f804, %f818, %f1445;
	st.local.f32 	[%rd1+116], %f1445;
	shfl.sync.idx.b32	%r578|%p132, %r1090, %r545, 31, -1;
	mov.b32 	%f819, %r578;
	fma.rn.f32 	%f1444, %f804, %f819, %f1444;
	st.local.f32 	[%rd1+120], %f1444;
	shfl.sync.idx.b32	%r579|%p133, %r1091, %r545, 31, -1;
	mov.b32 	%f820, %r579;
	fma.rn.f32 	%f1443, %f804, %f820, %f1443;
	st.local.f32 	[%rd1+124], %f1443;
	shfl.sync.idx.b32	%r580|%p134, %r1062, %r544, 31, -1;
	mov.b32 	%f821, %r580;
	shfl.sync.idx.b32	%r581|%p135, %r1076, %r545, 31, -1;
	mov.b32 	%f822, %r581;
	fma.rn.f32 	%f1442, %f821, %f822, %f1442;
	st.local.f32 	[%rd1+128], %f1442;
	shfl.sync.idx.b32	%r582|%p136, %r1077, %r545, 31, -1;
	mov.b32 	%f823, %r582;
	fma.rn.f32 	%f1441, %f821, %f823, %f1441;
	st.local.f32 	[%rd1+132], %f1441;
	shfl.sync.idx.b32	%r583|%p137, %r1078, %r545, 31, -1;
	mov.b32 	%f824, %r583;
	fma.rn.f32 	%f1440, %f821, %f824, %f1440;
	st.local.f32 	[%rd1+136], %f1440;
	shfl.sync.idx.b32	%r584|%p138, %r1079, %r545, 31, -1;
	mov.b32 	%f825, %r584;
	fma.rn.f32 	%f1439, %f821, %f825, %f1439;
	st.local.f32 	[%rd1+140], %f1439;
	shfl.sync.idx.b32	%r585|%p139, %r1080, %r545, 31, -1;
	mov.b32 	%f826, %r585;
	fma.rn.f32 	%f1438, %f821, %f826, %f1438;
	st.local.f32 	[%rd1+144], %f1438;
	shfl.sync.idx.b32	%r586|%p140, %r1081, %r545, 31, -1;
	mov.b32 	%f827, %r586;
	fma.rn.f32 	%f1437, %f821, %f827, %f1437;
	st.local.f32 	[%rd1+148], %f1437;
	shfl.sync.idx.b32	%r587|%p141, %r1082, %r545, 31, -1;
	mov.b32 	%f828, %r587;
	fma.rn.f32 	%f1436, %f821, %f828, %f1436;
	st.local.f32 	[%rd1+152], %f1436;
	shfl.sync.idx.b32	%r588|%p142, %r1083, %r545, 31, -1;
	mov.b32 	%f829, %r588;
	fma.rn.f32 	%f1435, %f821, %f829, %f1435;
	st.local.f32 	[%rd1+156], %f1435;
	shfl.sync.idx.b32	%r589|%p143, %r1084, %r545, 31, -1;
	mov.b32 	%f830, %r589;
	fma.rn.f32 	%f1434, %f821, %f830, %f1434;
	st.local.f32 	[%rd1+160], %f1434;
	shfl.sync.idx.b32	%r590|%p144, %r1085, %r545, 31, -1;
	mov.b32 	%f831, %r590;
	fma.rn.f32 	%f1433, %f821, %f831, %f1433;
	st.local.f32 	[%rd1+164], %f1433;
	shfl.sync.idx.b32	%r591|%p145, %r1086, %r545, 31, -1;
	mov.b32 	%f832, %r591;
	fma.rn.f32 	%f1432, %f821, %f832, %f1432;
	st.local.f32 	[%rd1+168], %f1432;
	shfl.sync.idx.b32	%r592|%p146, %r1087, %r545, 31, -1;
	mov.b32 	%f833, %r592;
	fma.rn.f32 	%f1431, %f821, %f833, %f1431;
	st.local.f32 	[%rd1+172], %f1431;
	shfl.sync.idx.b32	%r593|%p147, %r1088, %r545, 31, -1;
	mov.b32 	%f834, %r593;
	fma.rn.f32 	%f1430, %f821, %f834, %f1430;
	st.local.f32 	[%rd1+176], %f1430;
	shfl.sync.idx.b32	%r594|%p148, %r1089, %r545, 31, -1;
	mov.b32 	%f835, %r594;
	fma.rn.f32 	%f1429, %f821, %f835, %f1429;
	st.local.f32 	[%rd1+180], %f1429;
	shfl.sync.idx.b32	%r595|%p149, %r1090, %r545, 31, -1;
	mov.b32 	%f836, %r595;
	fma.rn.f32 	%f1428, %f821, %f836, %f1428;
	st.local.f32 	[%rd1+184], %f1428;
	shfl.sync.idx.b32	%r596|%p150, %r1091, %r545, 31, -1;
	mov.b32 	%f837, %r596;
	fma.rn.f32 	%f1427, %f821, %f837, %f1427;
	st.local.f32 	[%rd1+188], %f1427;
	shfl.sync.idx.b32	%r597|%p151, %r1063, %r544, 31, -1;
	mov.b32 	%f838, %r597;
	shfl.sync.idx.b32	%r598|%p152, %r1076, %r545, 31, -1;
	mov.b32 	%f839, %r598;
	fma.rn.f32 	%f1426, %f838, %f839, %f1426;
	st.local.f32 	[%rd1+192], %f1426;
	shfl.sync.idx.b32	%r599|%p153, %r1077, %r545, 31, -1;
	mov.b32 	%f840, %r599;
	fma.rn.f32 	%f1425, %f838, %f840, %f1425;
	st.local.f32 	[%rd1+196], %f1425;
	shfl.sync.idx.b32	%r600|%p154, %r1078, %r545, 31, -1;
	mov.b32 	%f841, %r600;
	fma.rn.f32 	%f1424, %f838, %f841, %f1424;
	st.local.f32 	[%rd1+200], %f1424;
	shfl.sync.idx.b32	%r601|%p155, %r1079, %r545, 31, -1;
	mov.b32 	%f842, %r601;
	fma.rn.f32 	%f1423, %f838, %f842, %f1423;
	st.local.f32 	[%rd1+204], %f1423;
	shfl.sync.idx.b32	%r602|%p156, %r1080, %r545, 31, -1;
	mov.b32 	%f843, %r602;
	fma.rn.f32 	%f1422, %f838, %f843, %f1422;
	st.local.f32 	[%rd1+208], %f1422;
	shfl.sync.idx.b32	%r603|%p157, %r1081, %r545, 31, -1;
	mov.b32 	%f844, %r603;
	fma.rn.f32 	%f1421, %f838, %f844, %f1421;
	st.local.f32 	[%rd1+212], %f1421;
	shfl.sync.idx.b32	%r604|%p158, %r1082, %r545, 31, -1;
	mov.b32 	%f845, %r604;
	fma.rn.f32 	%f1420, %f838, %f845, %f1420;
	st.local.f32 	[%rd1+216], %f1420;
	shfl.sync.idx.b32	%r605|%p159, %r1083, %r545, 31, -1;
	mov.b32 	%f846, %r605;
	fma.rn.f32 	%f1419, %f838, %f846, %f1419;
	st.local.f32 	[%rd1+220], %f1419;
	shfl.sync.idx.b32	%r606|%p160, %r1084, %r545, 31, -1;
	mov.b32 	%f847, %r606;
	fma.rn.f32 	%f1418, %f838, %f847, %f1418;
	st.local.f32 	[%rd1+224], %f1418;
	shfl.sync.idx.b32	%r607|%p161, %r1085, %r545, 31, -1;
	mov.b32 	%f848, %r607;
	fma.rn.f32 	%f1417, %f838, %f848, %f1417;
	st.local.f32 	[%rd1+228], %f1417;
	shfl.sync.idx.b32	%r608|%p162, %r1086, %r545, 31, -1;
	mov.b32 	%f849, %r608;
	fma.rn.f32 	%f1416, %f838, %f849, %f1416;
	st.local.f32 	[%rd1+232], %f1416;
	shfl.sync.idx.b32	%r609|%p163, %r1087, %r545, 31, -1;
	mov.b32 	%f850, %r609;
	fma.rn.f32 	%f1415, %f838, %f850, %f1415;
	st.local.f32 	[%rd1+236], %f1415;
	shfl.sync.idx.b32	%r610|%p164, %r1088, %r545, 31, -1;
	mov.b32 	%f851, %r610;
	fma.rn.f32 	%f1414, %f838, %f851, %f1414;
	st.local.f32 	[%rd1+240], %f1414;
	shfl.sync.idx.b32	%r611|%p165, %r1089, %r545, 31, -1;
	mov.b32 	%f852, %r611;
	fma.rn.f32 	%f1413, %f838, %f852, %f1413;
	st.local.f32 	[%rd1+244], %f1413;
	shfl.sync.idx.b32	%r612|%p166, %r1090, %r545, 31, -1;
	mov.b32 	%f853, %r612;
	fma.rn.f32 	%f1412, %f838, %f853, %f1412;
	st.local.f32 	[%rd1+248], %f1412;
	shfl.sync.idx.b32	%r613|%p167, %r1091, %r545, 31, -1;
	mov.b32 	%f854, %r613;
	fma.rn.f32 	%f1411, %f838, %f854, %f1411;
	st.local.f32 	[%rd1+252], %f1411;
	shfl.sync.idx.b32	%r614|%p168, %r1064, %r544, 31, -1;
	mov.b32 	%f855, %r614;
	shfl.sync.idx.b32	%r615|%p169, %r1076, %r545, 31, -1;
	mov.b32 	%f856, %r615;
	fma.rn.f32 	%f1410, %f855, %f856, %f1410;
	st.local.f32 	[%rd1+256], %f1410;
	shfl.sync.idx.b32	%r616|%p170, %r1077, %r545, 31, -1;
	mov.b32 	%f857, %r616;
	fma.rn.f32 	%f1409, %f855, %f857, %f1409;
	st.local.f32 	[%rd1+260], %f1409;
	shfl.sync.idx.b32	%r617|%p171, %r1078, %r545, 31, -1;
	mov.b32 	%f858, %r617;
	fma.rn.f32 	%f1408, %f855, %f858, %f1408;
	st.local.f32 	[%rd1+264], %f1408;
	shfl.sync.idx.b32	%r618|%p172, %r1079, %r545, 31, -1;
	mov.b32 	%f859, %r618;
	fma.rn.f32 	%f1407, %f855, %f859, %f1407;
	st.local.f32 	[%rd1+268], %f1407;
	shfl.sync.idx.b32	%r619|%p173, %r1080, %r545, 31, -1;
	mov.b32 	%f860, %r619;
	fma.rn.f32 	%f1406, %f855, %f860, %f1406;
	st.local.f32 	[%rd1+272], %f1406;
	shfl.sync.idx.b32	%r620|%p174, %r1081, %r545, 31, -1;
	mov.b32 	%f861, %r620;
	fma.rn.f32 	%f1405, %f855, %f861, %f1405;
	st.local.f32 	[%rd1+276], %f1405;
	shfl.sync.idx.b32	%r621|%p175, %r1082, %r545, 31, -1;
	mov.b32 	%f862, %r621;
	fma.rn.f32 	%f1404, %f855, %f862, %f1404;
	st.local.f32 	[%rd1+280], %f1404;
	shfl.sync.idx.b32	%r622|%p176, %r1083, %r545, 31, -1;
	mov.b32 	%f863, %r622;
	fma.rn.f32 	%f1403, %f855, %f863, %f1403;
	st.local.f32 	[%rd1+284], %f1403;
	shfl.sync.idx.b32	%r623|%p177, %r1084, %r545, 31, -1;
	mov.b32 	%f864, %r623;
	fma.rn.f32 	%f1402, %f855, %f864, %f1402;
	st.local.f32 	[%rd1+288], %f1402;
	shfl.sync.idx.b32	%r624|%p178, %r1085, %r545, 31, -1;
	mov.b32 	%f865, %r624;
	fma.rn.f32 	%f1401, %f855, %f865, %f1401;
	st.local.f32 	[%rd1+292], %f1401;
	shfl.sync.idx.b32	%r625|%p179, %r1086, %r545, 31, -1;
	mov.b32 	%f866, %r625;
	fma.rn.f32 	%f1400, %f855, %f866, %f1400;
	st.local.f32 	[%rd1+296], %f1400;
	shfl.sync.idx.b32	%r626|%p180, %r1087, %r545, 31, -1;
	mov.b32 	%f867, %r626;
	fma.rn.f32 	%f1399, %f855, %f867, %f1399;
	st.local.f32 	[%rd1+300], %f1399;
	shfl.sync.idx.b32	%r627|%p181, %r1088, %r545, 31, -1;
	mov.b32 	%f868, %r627;
	fma.rn.f32 	%f1398, %f855, %f868, %f1398;
	st.local.f32 	[%rd1+304], %f1398;
	shfl.sync.idx.b32	%r628|%p182, %r1089, %r545, 31, -1;
	mov.b32 	%f869, %r628;
	fma.rn.f32 	%f1397, %f855, %f869, %f1397;
	st.local.f32 	[%rd1+308], %f1397;
	shfl.sync.idx.b32	%r629|%p183, %r1090, %r545, 31, -1;
	mov.b32 	%f870, %r629;
	fma.rn.f32 	%f1396, %f855, %f870, %f1396;
	st.local.f32 	[%rd1+312], %f1396;
	shfl.sync.idx.b32	%r630|%p184, %r1091, %r545, 31, -1;
	mov.b32 	%f871, %r630;
	fma.rn.f32 	%f1395, %f855, %f871, %f1395;
	st.local.f32 	[%rd1+316], %f1395;
	shfl.sync.idx.b32	%r631|%p185, %r1065, %r544, 31, -1;
	mov.b32 	%f872, %r631;
	shfl.sync.idx.b32	%r632|%p186, %r1076, %r545, 31, -1;
	mov.b32 	%f873, %r632;
	fma.rn.f32 	%f1394, %f872, %f873, %f1394;
	st.local.f32 	[%rd1+320], %f1394;
	shfl.sync.idx.b32	%r633|%p187, %r1077, %r545, 31, -1;
	mov.b32 	%f874, %r633;
	fma.rn.f32 	%f1393, %f872, %f874, %f1393;
	st.local.f32 	[%rd1+324], %f1393;
	shfl.sync.idx.b32	%r634|%p188, %r1078, %r545, 31, -1;
	mov.b32 	%f875, %r634;
	fma.rn.f32 	%f1392, %f872, %f875, %f1392;
	st.local.f32 	[%rd1+328], %f1392;
	shfl.sync.idx.b32	%r635|%p189, %r1079, %r545, 31, -1;
	mov.b32 	%f876, %r635;
	fma.rn.f32 	%f1391, %f872, %f876, %f1391;
	st.local.f32 	[%rd1+332], %f1391;
	shfl.sync.idx.b32	%r636|%p190, %r1080, %r545, 31, -1;
	mov.b32 	%f877, %r636;
	fma.rn.f32 	%f1390, %f872, %f877, %f1390;
	st.local.f32 	[%rd1+336], %f1390;
	shfl.sync.idx.b32	%r637|%p191, %r1081, %r545, 31, -1;
	mov.b32 	%f878, %r637;
	fma.rn.f32 	%f1389, %f872, %f878, %f1389;
	st.local.f32 	[%rd1+340], %f1389;
	shfl.sync.idx.b32	%r638|%p192, %r1082, %r545, 31, -1;
	mov.b32 	%f879, %r638;
	fma.rn.f32 	%f1388, %f872, %f879, %f1388;
	st.local.f32 	[%rd1+344], %f1388;
	shfl.sync.idx.b32	%r639|%p193, %r1083, %r545, 31, -1;
	mov.b32 	%f880, %r639;
	fma.rn.f32 	%f1387, %f872, %f880, %f1387;
	st.local.f32 	[%rd1+348], %f1387;
	shfl.sync.idx.b32	%r640|%p194, %r1084, %r545, 31, -1;
	mov.b32 	%f881, %r640;
	fma.rn.f32 	%f1386, %f872, %f881, %f1386;
	st.local.f32 	[%rd1+352], %f1386;
	shfl.sync.idx.b32	%r641|%p195, %r1085, %r545, 31, -1;
	mov.b32 	%f882, %r641;
	fma.rn.f32 	%f1385, %f872, %f882, %f1385;
	st.local.f32 	[%rd1+356], %f1385;
	shfl.sync.idx.b32	%r642|%p196, %r1086, %r545, 31, -1;
	mov.b32 	%f883, %r642;
	fma.rn.f32 	%f1384, %f872, %f883, %f1384;
	st.local.f32 	[%rd1+360], %f1384;
	shfl.sync.idx.b32	%r643|%p197, %r1087, %r545, 31, -1;
	mov.b32 	%f884, %r643;
	fma.rn.f32 	%f1383, %f872, %f884, %f1383;
	st.local.f32 	[%rd1+364], %f1383;
	shfl.sync.idx.b32	%r644|%p198, %r1088, %r545, 31, -1;
	mov.b32 	%f885, %r644;
	fma.rn.f32 	%f1382, %f872, %f885, %f1382;
	st.local.f32 	[%rd1+368], %f1382;
	shfl.sync.idx.b32	%r645|%p199, %r1089, %r545, 31, -1;
	mov.b32 	%f886, %r645;
	fma.rn.f32 	%f1381, %f872, %f886, %f1381;
	st.local.f32 	[%rd1+372], %f1381;
	shfl.sync.idx.b32	%r646|%p200, %r1090, %r545, 31, -1;
	mov.b32 	%f887, %r646;
	fma.rn.f32 	%f1380, %f872, %f887, %f1380;
	st.local.f32 	[%rd1+376], %f1380;
	shfl.sync.idx.b32	%r647|%p201, %r1091, %r545, 31, -1;
	mov.b32 	%f888, %r647;
	fma.rn.f32 	%f1379, %f872, %f888, %f1379;
	st.local.f32 	[%rd1+380], %f1379;
	shfl.sync.idx.b32	%r648|%p202, %r1066, %r544, 31, -1;
	mov.b32 	%f889, %r648;
	shfl.sync.idx.b32	%r649|%p203, %r1076, %r545, 31, -1;
	mov.b32 	%f890, %r649;
	fma.rn.f32 	%f1378, %f889, %f890, %f1378;
	st.local.f32 	[%rd1+384], %f1378;
	shfl.sync.idx.b32	%r650|%p204, %r1077, %r545, 31, -1;
	mov.b32 	%f891, %r650;
	fma.rn.f32 	%f1377, %f889, %f891, %f1377;
	st.local.f32 	[%rd1+388], %f1377;
	shfl.sync.idx.b32	%r651|%p205, %r1078, %r545, 31, -1;
	mov.b32 	%f892, %r651;
	fma.rn.f32 	%f1376, %f889, %f892, %f1376;
	st.local.f32 	[%rd1+392], %f1376;
	shfl.sync.idx.b32	%r652|%p206, %r1079, %r545, 31, -1;
	mov.b32 	%f893, %r652;
	fma.rn.f32 	%f1375, %f889, %f893, %f1375;
	st.local.f32 	[%rd1+396], %f1375;
	shfl.sync.idx.b32	%r653|%p207, %r1080, %r545, 31, -1;
	mov.b32 	%f894, %r653;
	fma.rn.f32 	%f1374, %f889, %f894, %f1374;
	st.local.f32 	[%rd1+400], %f1374;
	shfl.sync.idx.b32	%r654|%p208, %r1081, %r545, 31, -1;
	mov.b32 	%f895, %r654;
	fma.rn.f32 	%f1373, %f889, %f895, %f1373;
	st.local.f32 	[%rd1+404], %f1373;
	shfl.sync.idx.b32	%r655|%p209, %r1082, %r545, 31, -1;
	mov.b32 	%f896, %r655;
	fma.rn.f32 	%f1372, %f889, %f896, %f1372;
	st.local.f32 	[%rd1+408], %f1372;
	shfl.sync.idx.b32	%r656|%p210, %r1083, %r545, 31, -1;
	mov.b32 	%f897, %r656;
	fma.rn.f32 	%f1371, %f889, %f897, %f1371;
	st.local.f32 	[%rd1+412], %f1371;
	shfl.sync.idx.b32	%r657|%p211, %r1084, %r545, 31, -1;
	mov.b32 	%f898, %r657;
	fma.rn.f32 	%f1370, %f889, %f898, %f1370;
	st.local.f32 	[%rd1+416], %f1370;
	shfl.sync.idx.b32	%r658|%p212, %r1085, %r545, 31, -1;
	mov.b32 	%f899, %r658;
	fma.rn.f32 	%f1369, %f889, %f899, %f1369;
	st.local.f32 	[%rd1+420], %f1369;
	shfl.sync.idx.b32	%r659|%p213, %r1086, %r545, 31, -1;
	mov.b32 	%f900, %r659;
	fma.rn.f32 	%f1368, %f889, %f900, %f1368;
	st.local.f32 	[%rd1+424], %f1368;
	shfl.sync.idx.b32	%r660|%p214, %r1087, %r545, 31, -1;
	mov.b32 	%f901, %r660;
	fma.rn.f32 	%f1367, %f889, %f901, %f1367;
	st.local.f32 	[%rd1+428], %f1367;
	shfl.sync.idx.b32	%r661|%p215, %r1088, %r545, 31, -1;
	mov.b32 	%f902, %r661;
	fma.rn.f32 	%f1366, %f889, %f902, %f1366;
	st.local.f32 	[%rd1+432], %f1366;
	shfl.sync.idx.b32	%r662|%p216, %r1089, %r545, 31, -1;
	mov.b32 	%f903, %r662;
	fma.rn.f32 	%f1365, %f889, %f903, %f1365;
	st.local.f32 	[%rd1+436], %f1365;
	shfl.sync.idx.b32	%r663|%p217, %r1090, %r545, 31, -1;
	mov.b32 	%f904, %r663;
	fma.rn.f32 	%f1364, %f889, %f904, %f1364;
	st.local.f32 	[%rd1+440], %f1364;
	shfl.sync.idx.b32	%r664|%p218, %r1091, %r545, 31, -1;
	mov.b32 	%f905, %r664;
	fma.rn.f32 	%f1363, %f889, %f905, %f1363;
	st.local.f32 	[%rd1+444], %f1363;
	shfl.sync.idx.b32	%r665|%p219, %r1067, %r544, 31, -1;
	mov.b32 	%f906, %r665;
	shfl.sync.idx.b32	%r666|%p220, %r1076, %r545, 31, -1;
	mov.b32 	%f907, %r666;
	fma.rn.f32 	%f1362, %f906, %f907, %f1362;
	st.local.f32 	[%rd1+448], %f1362;
	shfl.sync.idx.b32	%r667|%p221, %r1077, %r545, 31, -1;
	mov.b32 	%f908, %r667;
	fma.rn.f32 	%f1361, %f906, %f908, %f1361;
	st.local.f32 	[%rd1+452], %f1361;
	shfl.sync.idx.b32	%r668|%p222, %r1078, %r545, 31, -1;
	mov.b32 	%f909, %r668;
	fma.rn.f32 	%f1360, %f906, %f909, %f1360;
	st.local.f32 	[%rd1+456], %f1360;
	shfl.sync.idx.b32	%r669|%p223, %r1079, %r545, 31, -1;
	mov.b32 	%f910, %r669;
	fma.rn.f32 	%f1359, %f906, %f910, %f1359;
	st.local.f32 	[%rd1+460], %f1359;
	shfl.sync.idx.b32	%r670|%p224, %r1080, %r545, 31, -1;
	mov.b32 	%f911, %r670;
	fma.rn.f32 	%f1358, %f906, %f911, %f1358;
	st.local.f32 	[%rd1+464], %f1358;
	shfl.sync.idx.b32	%r671|%p225, %r1081, %r545, 31, -1;
	mov.b32 	%f912, %r671;
	fma.rn.f32 	%f1357, %f906, %f912, %f1357;
	st.local.f32 	[%rd1+468], %f1357;
	shfl.sync.idx.b32	%r672|%p226, %r1082, %r545, 31, -1;
	mov.b32 	%f913, %r672;
	fma.rn.f32 	%f1356, %f906, %f913, %f1356;
	st.local.f32 	[%rd1+472], %f1356;
	shfl.sync.idx.b32	%r673|%p227, %r1083, %r545, 31, -1;
	mov.b32 	%f914, %r673;
	fma.rn.f32 	%f1355, %f906, %f914, %f1355;
	st.local.f32 	[%rd1+476], %f1355;
	shfl.sync.idx.b32	%r674|%p228, %r1084, %r545, 31, -1;
	mov.b32 	%f915, %r674;
	fma.rn.f32 	%f1354, %f906, %f915, %f1354;
	st.local.f32 	[%rd1+480], %f1354;
	shfl.sync.idx.b32	%r675|%p229, %r1085, %r545, 31, -1;
	mov.b32 	%f916, %r675;
	fma.rn.f32 	%f1353, %f906, %f916, %f1353;
	st.local.f32 	[%rd1+484], %f1353;
	shfl.sync.idx.b32	%r676|%p230, %r1086, %r545, 31, -1;
	mov.b32 	%f917, %r676;
	fma.rn.f32 	%f1352, %f906, %f917, %f1352;
	st.local.f32 	[%rd1+488], %f1352;
	shfl.sync.idx.b32	%r677|%p231, %r1087, %r545, 31, -1;
	mov.b32 	%f918, %r677;
	fma.rn.f32 	%f1351, %f906, %f918, %f1351;
	st.local.f32 	[%rd1+492], %f1351;
	shfl.sync.idx.b32	%r678|%p232, %r1088, %r545, 31, -1;
	mov.b32 	%f919, %r678;
	fma.rn.f32 	%f1350, %f906, %f919, %f1350;
	st.local.f32 	[%rd1+496], %f1350;
	shfl.sync.idx.b32	%r679|%p233, %r1089, %r545, 31, -1;
	mov.b32 	%f920, %r679;
	fma.rn.f32 	%f1349, %f906, %f920, %f1349;
	st.local.f32 	[%rd1+500], %f1349;
	shfl.sync.idx.b32	%r680|%p234, %r1090, %r545, 31, -1;
	mov.b32 	%f921, %r680;
	fma.rn.f32 	%f1348, %f906, %f921, %f1348;
	st.local.f32 	[%rd1+504], %f1348;
	shfl.sync.idx.b32	%r681|%p235, %r1091, %r545, 31, -1;
	mov.b32 	%f922, %r681;
	fma.rn.f32 	%f1347, %f906, %f922, %f1347;
	st.local.f32 	[%rd1+508], %f1347;
	shfl.sync.idx.b32	%r682|%p236, %r1068, %r544, 31, -1;
	mov.b32 	%f923, %r682;
	shfl.sync.idx.b32	%r683|%p237, %r1076, %r545, 31, -1;
	mov.b32 	%f924, %r683;
	fma.rn.f32 	%f1346, %f923, %f924, %f1346;
	st.local.f32 	[%rd1+512], %f1346;
	shfl.sync.idx.b32	%r684|%p238, %r1077, %r545, 31, -1;
	mov.b32 	%f925, %r684;
	fma.rn.f32 	%f1345, %f923, %f925, %f1345;
	st.local.f32 	[%rd1+516], %f1345;
	shfl.sync.idx.b32	%r685|%p239, %r1078, %r545, 31, -1;
	mov.b32 	%f926, %r685;
	fma.rn.f32 	%f1344, %f923, %f926, %f1344;
	st.local.f32 	[%rd1+520], %f1344;
	shfl.sync.idx.b32	%r686|%p240, %r1079, %r545, 31, -1;
	mov.b32 	%f927, %r686;
	fma.rn.f32 	%f1343, %f923, %f927, %f1343;
	st.local.f32 	[%rd1+524], %f1343;
	shfl.sync.idx.b32	%r687|%p241, %r1080, %r545, 31, -1;
	mov.b32 	%f928, %r687;
	fma.rn.f32 	%f1342, %f923, %f928, %f1342;
	st.local.f32 	[%rd1+528], %f1342;
	shfl.sync.idx.b32	%r688|%p242, %r1081, %r545, 31, -1;
	mov.b32 	%f929, %r688;
	fma.rn.f32 	%f1341, %f923, %f929, %f1341;
	st.local.f32 	[%rd1+532], %f1341;
	shfl.sync.idx.b32	%r689|%p243, %r1082, %r545, 31, -1;
	mov.b32 	%f930, %r689;
	fma.rn.f32 	%f1340, %f923, %f930, %f1340;
	st.local.f32 	[%rd1+536], %f1340;
	shfl.sync.idx.b32	%r690|%p244, %r1083, %r545, 31, -1;
	mov.b32 	%f931, %r690;
	fma.rn.f32 	%f1339, %f923, %f931, %f1339;
	st.local.f32 	[%rd1+540], %f1339;
	shfl.sync.idx.b32	%r691|%p245, %r1084, %r545, 31, -1;
	mov.b32 	%f932, %r691;
	fma.rn.f32 	%f1338, %f923, %f932, %f1338;
	st.local.f32 	[%rd1+544], %f1338;
	shfl.sync.idx.b32	%r692|%p246, %r1085, %r545, 31, -1;
	mov.b32 	%f933, %r692;
	fma.rn.f32 	%f1337, %f923, %f933, %f1337;
	st.local.f32 	[%rd1+548], %f1337;
	shfl.sync.idx.b32	%r693|%p247, %r1086, %r545, 31, -1;
	mov.b32 	%f934, %r693;
	fma.rn.f32 	%f1336, %f923, %f934, %f1336;
	st.local.f32 	[%rd1+552], %f1336;
	shfl.sync.idx.b32	%r694|%p248, %r1087, %r545, 31, -1;
	mov.b32 	%f935, %r694;
	fma.rn.f32 	%f1335, %f923, %f935, %f1335;
	st.local.f32 	[%rd1+556], %f1335;
	shfl.sync.idx.b32	%r695|%p249, %r1088, %r545, 31, -1;
	mov.b32 	%f936, %r695;
	fma.rn.f32 	%f1334, %f923, %f936, %f1334;
	st.local.f32 	[%rd1+560], %f1334;
	shfl.sync.idx.b32	%r696|%p250, %r1089, %r545, 31, -1;
	mov.b32 	%f937, %r696;
	fma.rn.f32 	%f1333, %f923, %f937, %f1333;
	st.local.f32 	[%rd1+564], %f1333;
	shfl.sync.idx.b32	%r697|%p251, %r1090, %r545, 31, -1;
	mov.b32 	%f938, %r697;
	fma.rn.f32 	%f1332, %f923, %f938, %f1332;
	st.local.f32 	[%rd1+568], %f1332;
	shfl.sync.idx.b32	%r698|%p252, %r1091, %r545, 31, -1;
	mov.b32 	%f939, %r698;
	fma.rn.f32 	%f1331, %f923, %f939, %f1331;
	st.local.f32 	[%rd1+572], %f1331;
	shfl.sync.idx.b32	%r699|%p253, %r1069, %r544, 31, -1;
	mov.b32 	%f940, %r699;
	shfl.sync.idx.b32	%r700|%p254, %r1076, %r545, 31, -1;
	mov.b32 	%f941, %r700;
	fma.rn.f32 	%f1330, %f940, %f941, %f1330;
	st.local.f32 	[%rd1+576], %f1330;
	shfl.sync.idx.b32	%r701|%p255, %r1077, %r545, 31, -1;
	mov.b32 	%f942, %r701;
	fma.rn.f32 	%f1329, %f940, %f942, %f1329;
	st.local.f32 	[%rd1+580], %f1329;
	shfl.sync.idx.b32	%r702|%p256, %r1078, %r545, 31, -1;
	mov.b32 	%f943, %r702;
	fma.rn.f32 	%f1328, %f940, %f943, %f1328;
	st.local.f32 	[%rd1+584], %f1328;
	shfl.sync.idx.b32	%r703|%p257, %r1079, %r545, 31, -1;
	mov.b32 	%f944, %r703;
	fma.rn.f32 	%f1327, %f940, %f944, %f1327;
	st.local.f32 	[%rd1+588], %f1327;
	shfl.sync.idx.b32	%r704|%p258, %r1080, %r545, 31, -1;
	mov.b32 	%f945, %r704;
	fma.rn.f32 	%f1326, %f940, %f945, %f1326;
	st.local.f32 	[%rd1+592], %f1326;
	shfl.sync.idx.b32	%r705|%p259, %r1081, %r545, 31, -1;
	mov.b32 	%f946, %r705;
	fma.rn.f32 	%f1325, %f940, %f946, %f1325;
	st.local.f32 	[%rd1+596], %f1325;
	shfl.sync.idx.b32	%r706|%p260, %r1082, %r545, 31, -1;
	mov.b32 	%f947, %r706;
	fma.rn.f32 	%f1324, %f940, %f947, %f1324;
	st.local.f32 	[%rd1+600], %f1324;
	shfl.sync.idx.b32	%r707|%p261, %r1083, %r545, 31, -1;
	mov.b32 	%f948, %r707;
	fma.rn.f32 	%f1323, %f940, %f948, %f1323;
	st.local.f32 	[%rd1+604], %f1323;
	shfl.sync.idx.b32	%r708|%p262, %r1084, %r545, 31, -1;
	mov.b32 	%f949, %r708;
	fma.rn.f32 	%f1322, %f940, %f949, %f1322;
	st.local.f32 	[%rd1+608], %f1322;
	shfl.sync.idx.b32	%r709|%p263, %r1085, %r545, 31, -1;
	mov.b32 	%f950, %r709;
	fma.rn.f32 	%f1321, %f940, %f950, %f1321;
	st.local.f32 	[%rd1+612], %f1321;
	shfl.sync.idx.b32	%r710|%p264, %r1086, %r545, 31, -1;
	mov.b32 	%f951, %r710;
	fma.rn.f32 	%f1320, %f940, %f951, %f1320;
	st.local.f32 	[%rd1+616], %f1320;
	shfl.sync.idx.b32	%r711|%p265, %r1087, %r545, 31, -1;
	mov.b32 	%f952, %r711;
	fma.rn.f32 	%f1319, %f940, %f952, %f1319;
	st.local.f32 	[%rd1+620], %f1319;
	shfl.sync.idx.b32	%r712|%p266, %r1088, %r545, 31, -1;
	mov.b32 	%f953, %r712;
	fma.rn.f32 	%f1318, %f940, %f953, %f1318;
	st.local.f32 	[%rd1+624], %f1318;
	shfl.sync.idx.b32	%r713|%p267, %r1089, %r545, 31, -1;
	mov.b32 	%f954, %r713;
	fma.rn.f32 	%f1317, %f940, %f954, %f1317;
	st.local.f32 	[%rd1+628], %f1317;
	shfl.sync.idx.b32	%r714|%p268, %r1090, %r545, 31, -1;
	mov.b32 	%f955, %r714;
	fma.rn.f32 	%f1316, %f940, %f955, %f1316;
	st.local.f32 	[%rd1+632], %f1316;
	shfl.sync.idx.b32	%r715|%p269, %r1091, %r545, 31, -1;
	mov.b32 	%f956, %r715;
	fma.rn.f32 	%f1315, %f940, %f956, %f1315;
	st.local.f32 	[%rd1+636], %f1315;
	shfl.sync.idx.b32	%r716|%p270, %r1070, %r544, 31, -1;
	mov.b32 	%f957, %r716;
	shfl.sync.idx.b32	%r717|%p271, %r1076, %r545, 31, -1;
	mov.b32 	%f958, %r717;
	fma.rn.f32 	%f1314, %f957, %f958, %f1314;
	st.local.f32 	[%rd1+640], %f1314;
	shfl.sync.idx.b32	%r718|%p272, %r1077, %r545, 31, -1;
	mov.b32 	%f959, %r718;
	fma.rn.f32 	%f1313, %f957, %f959, %f1313;
	st.local.f32 	[%rd1+644], %f1313;
	shfl.sync.idx.b32	%r719|%p273, %r1078, %r545, 31, -1;
	mov.b32 	%f960, %r719;
	fma.rn.f32 	%f1312, %f957, %f960, %f1312;
	st.local.f32 	[%rd1+648], %f1312;
	shfl.sync.idx.b32	%r720|%p274, %r1079, %r545, 31, -1;
	mov.b32 	%f961, %r720;
	fma.rn.f32 	%f1311, %f957, %f961, %f1311;
	st.local.f32 	[%rd1+652], %f1311;
	shfl.sync.idx.b32	%r721|%p275, %r1080, %r545, 31, -1;
	mov.b32 	%f962, %r721;
	fma.rn.f32 	%f1310, %f957, %f962, %f1310;
	st.local.f32 	[%rd1+656], %f1310;
	shfl.sync.idx.b32	%r722|%p276, %r1081, %r545, 31, -1;
	mov.b32 	%f963, %r722;
	fma.rn.f32 	%f1309, %f957, %f963, %f1309;
	st.local.f32 	[%rd1+660], %f1309;
	shfl.sync.idx.b32	%r723|%p277, %r1082, %r545, 31, -1;
	mov.b32 	%f964, %r723;
	fma.rn.f32 	%f1308, %f957, %f964, %f1308;
	st.local.f32 	[%rd1+664], %f1308;
	shfl.sync.idx.b32	%r724|%p278, %r1083, %r545, 31, -1;
	mov.b32 	%f965, %r724;
	fma.rn.f32 	%f1307, %f957, %f965, %f1307;
	st.local.f32 	[%rd1+668], %f1307;
	shfl.sync.idx.b32	%r725|%p279, %r1084, %r545, 31, -1;
	mov.b32 	%f966, %r725;
	fma.rn.f32 	%f1306, %f957, %f966, %f1306;
	st.local.f32 	[%rd1+672], %f1306;
	shfl.sync.idx.b32	%r726|%p280, %r1085, %r545, 31, -1;
	mov.b32 	%f967, %r726;
	fma.rn.f32 	%f1305, %f957, %f967, %f1305;
	st.local.f32 	[%rd1+676], %f1305;
	shfl.sync.idx.b32	%r727|%p281, %r1086, %r545, 31, -1;
	mov.b32 	%f968, %r727;
	fma.rn.f32 	%f1304, %f957, %f968, %f1304;
	st.local.f32 	[%rd1+680], %f1304;
	shfl.sync.idx.b32	%r728|%p282, %r1087, %r545, 31, -1;
	mov.b32 	%f969, %r728;
	fma.rn.f32 	%f1303, %f957, %f969, %f1303;
	st.local.f32 	[%rd1+684], %f1303;
	shfl.sync.idx.b32	%r729|%p283, %r1088, %r545, 31, -1;
	mov.b32 	%f970, %r729;
	fma.rn.f32 	%f1302, %f957, %f970, %f1302;
	st.local.f32 	[%rd1+688], %f1302;
	shfl.sync.idx.b32	%r730|%p284, %r1089, %r545, 31, -1;
	mov.b32 	%f971, %r730;
	fma.rn.f32 	%f1301, %f957, %f971, %f1301;
	st.local.f32 	[%rd1+692], %f1301;
	shfl.sync.idx.b32	%r731|%p285, %r1090, %r545, 31, -1;
	mov.b32 	%f972, %r731;
	fma.rn.f32 	%f1300, %f957, %f972, %f1300;
	st.local.f32 	[%rd1+696], %f1300;
	shfl.sync.idx.b32	%r732|%p286, %r1091, %r545, 31, -1;
	mov.b32 	%f973, %r732;
	fma.rn.f32 	%f1299, %f957, %f973, %f1299;
	st.local.f32 	[%rd1+700], %f1299;
	shfl.sync.idx.b32	%r733|%p287, %r1071, %r544, 31, -1;
	mov.b32 	%f974, %r733;
	shfl.sync.idx.b32	%r734|%p288, %r1076, %r545, 31, -1;
	mov.b32 	%f975, %r734;
	fma.rn.f32 	%f1298, %f974, %f975, %f1298;
	st.local.f32 	[%rd1+704], %f1298;
	shfl.sync.idx.b32	%r735|%p289, %r1077, %r545, 31, -1;
	mov.b32 	%f976, %r735;
	fma.rn.f32 	%f1297, %f974, %f976, %f1297;
	st.local.f32 	[%rd1+708], %f1297;
	shfl.sync.idx.b32	%r736|%p290, %r1078, %r545, 31, -1;
	mov.b32 	%f977, %r736;
	fma.rn.f32 	%f1296, %f974, %f977, %f1296;
	st.local.f32 	[%rd1+712], %f1296;
	shfl.sync.idx.b32	%r737|%p291, %r1079, %r545, 31, -1;
	mov.b32 	%f978, %r737;
	fma.rn.f32 	%f1295, %f974, %f978, %f1295;
	st.local.f32 	[%rd1+716], %f1295;
	shfl.sync.idx.b32	%r738|%p292, %r1080, %r545, 31, -1;
	mov.b32 	%f979, %r738;
	fma.rn.f32 	%f1294, %f974, %f979, %f1294;
	st.local.f32 	[%rd1+720], %f1294;
	shfl.sync.idx.b32	%r739|%p293, %r1081, %r545, 31, -1;
	mov.b32 	%f980, %r739;
	fma.rn.f32 	%f1293, %f974, %f980, %f1293;
	st.local.f32 	[%rd1+724], %f1293;
	shfl.sync.idx.b32	%r740|%p294, %r1082, %r545, 31, -1;
	mov.b32 	%f981, %r740;
	fma.rn.f32 	%f1292, %f974, %f981, %f1292;
	st.local.f32 	[%rd1+728], %f1292;
	shfl.sync.idx.b32	%r741|%p295, %r1083, %r545, 31, -1;
	mov.b32 	%f982, %r741;
	fma.rn.f32 	%f1291, %f974, %f982, %f1291;
	st.local.f32 	[%rd1+732], %f1291;
	shfl.sync.idx.b32	%r742|%p296, %r1084, %r545, 31, -1;
	mov.b32 	%f983, %r742;
	fma.rn.f32 	%f1290, %f974, %f983, %f1290;
	st.local.f32 	[%rd1+736], %f1290;
	shfl.sync.idx.b32	%r743|%p297, %r1085, %r545, 31, -1;
	mov.b32 	%f984, %r743;
	fma.rn.f32 	%f1289, %f974, %f984, %f1289;
	st.local.f32 	[%rd1+740], %f1289;
	shfl.sync.idx.b32	%r744|%p298, %r1086, %r545, 31, -1;
	mov.b32 	%f985, %r744;
	fma.rn.f32 	%f1288, %f974, %f985, %f1288;
	st.local.f32 	[%rd1+744], %f1288;
	shfl.sync.idx.b32	%r745|%p299, %r1087, %r545, 31, -1;
	mov.b32 	%f986, %r745;
	fma.rn.f32 	%f1287, %f974, %f986, %f1287;
	st.local.f32 	[%rd1+748], %f1287;
	shfl.sync.idx.b32	%r746|%p300, %r1088, %r545, 31, -1;
	mov.b32 	%f987, %r746;
	fma.rn.f32 	%f1286, %f974, %f987, %f1286;
	st.local.f32 	[%rd1+752], %f1286;
	shfl.sync.idx.b32	%r747|%p301, %r1089, %r545, 31, -1;
	mov.b32 	%f988, %r747;
	fma.rn.f32 	%f1285, %f974, %f988, %f1285;
	st.local.f32 	[%rd1+756], %f1285;
	shfl.sync.idx.b32	%r748|%p302, %r1090, %r545, 31, -1;
	mov.b32 	%f989, %r748;
	fma.rn.f32 	%f1284, %f974, %f989, %f1284;
	st.local.f32 	[%rd1+760], %f1284;
	shfl.sync.idx.b32	%r749|%p303, %r1091, %r545, 31, -1;
	mov.b32 	%f990, %r749;
	fma.rn.f32 	%f1283, %f974, %f990, %f1283;
	st.local.f32 	[%rd1+764], %f1283;
	shfl.sync.idx.b32	%r750|%p304, %r1072, %r544, 31, -1;
	mov.b32 	%f991, %r750;
	shfl.sync.idx.b32	%r751|%p305, %r1076, %r545, 31, -1;
	mov.b32 	%f992, %r751;
	fma.rn.f32 	%f1282, %f991, %f992, %f1282;
	st.local.f32 	[%rd1+768], %f1282;
	shfl.sync.idx.b32	%r752|%p306, %r1077, %r545, 31, -1;
	mov.b32 	%f993, %r752;
	fma.rn.f32 	%f1281, %f991, %f993, %f1281;
	st.local.f32 	[%rd1+772], %f1281;
	shfl.sync.idx.b32	%r753|%p307, %r1078, %r545, 31, -1;
	mov.b32 	%f994, %r753;
	fma.rn.f32 	%f1280, %f991, %f994, %f1280;
	st.local.f32 	[%rd1+776], %f1280;
	shfl.sync.idx.b32	%r754|%p308, %r1079, %r545, 31, -1;
	mov.b32 	%f995, %r754;
	fma.rn.f32 	%f1279, %f991, %f995, %f1279;
	st.local.f32 	[%rd1+780], %f1279;
	shfl.sync.idx.b32	%r755|%p309, %r1080, %r545, 31, -1;
	mov.b32 	%f996, %r755;
	fma.rn.f32 	%f1278, %f991, %f996, %f1278;
	st.local.f32 	[%rd1+784], %f1278;
	shfl.sync.idx.b32	%r756|%p310, %r1081, %r545, 31, -1;
	mov.b32 	%f997, %r756;
	fma.rn.f32 	%f1277, %f991, %f997, %f1277;
	st.local.f32 	[%rd1+788], %f1277;
	shfl.sync.idx.b32	%r757|%p311, %r1082, %r545, 31, -1;
	mov.b32 	%f998, %r757;
	fma.rn.f32 	%f1276, %f991, %f998, %f1276;
	st.local.f32 	[%rd1+792], %f1276;
	shfl.sync.idx.b32	%r758|%p312, %r1083, %r545, 31, -1;
	mov.b32 	%f999, %r758;
	fma.rn.f32 	%f1275, %f991, %f999, %f1275;
	st.local.f32 	[%rd1+796], %f1275;
	shfl.sync.idx.b32	%r759|%p313, %r1084, %r545, 31, -1;
	mov.b32 	%f1000, %r759;
	fma.rn.f32 	%f1274, %f991, %f1000, %f1274;
	st.local.f32 	[%rd1+800], %f1274;
	shfl.sync.idx.b32	%r760|%p314, %r1085, %r545, 31, -1;
	mov.b32 	%f1001, %r760;
	fma.rn.f32 	%f1273, %f991, %f1001, %f1273;
	st.local.f32 	[%rd1+804], %f1273;
	shfl.sync.idx.b32	%r761|%p315, %r1086, %r545, 31, -1;
	mov.b32 	%f1002, %r761;
	fma.rn.f32 	%f1272, %f991, %f1002, %f1272;
	st.local.f32 	[%rd1+808], %f1272;
	shfl.sync.idx.b32	%r762|%p316, %r1087, %r545, 31, -1;
	mov.b32 	%f1003, %r762;
	fma.rn.f32 	%f1271, %f991, %f1003, %f1271;
	st.local.f32 	[%rd1+812], %f1271;
	shfl.sync.idx.b32	%r763|%p317, %r1088, %r545, 31, -1;
	mov.b32 	%f1004, %r763;
	fma.rn.f32 	%f1270, %f991, %f1004, %f1270;
	st.local.f32 	[%rd1+816], %f1270;
	shfl.sync.idx.b32	%r764|%p318, %r1089, %r545, 31, -1;
	mov.b32 	%f1005, %r764;
	fma.rn.f32 	%f1269, %f991, %f1005, %f1269;
	st.local.f32 	[%rd1+820], %f1269;
	shfl.sync.idx.b32	%r765|%p319, %r1090, %r545, 31, -1;
	mov.b32 	%f1006, %r765;
	fma.rn.f32 	%f1268, %f991, %f1006, %f1268;
	st.local.f32 	[%rd1+824], %f1268;
	shfl.sync.idx.b32	%r766|%p320, %r1091, %r545, 31, -1;
	mov.b32 	%f1007, %r766;
	fma.rn.f32 	%f1267, %f991, %f1007, %f1267;
	st.local.f32 	[%rd1+828], %f1267;
	shfl.sync.idx.b32	%r767|%p321, %r1073, %r544, 31, -1;
	mov.b32 	%f1008, %r767;
	shfl.sync.idx.b32	%r768|%p322, %r1076, %r545, 31, -1;
	mov.b32 	%f1009, %r768;
	fma.rn.f32 	%f1266, %f1008, %f1009, %f1266;
	st.local.f32 	[%rd1+832], %f1266;
	shfl.sync.idx.b32	%r769|%p323, %r1077, %r545, 31, -1;
	mov.b32 	%f1010, %r769;
	fma.rn.f32 	%f1265, %f1008, %f1010, %f1265;
	st.local.f32 	[%rd1+836], %f1265;
	shfl.sync.idx.b32	%r770|%p324, %r1078, %r545, 31, -1;
	mov.b32 	%f1011, %r770;
	fma.rn.f32 	%f1264, %f1008, %f1011, %f1264;
	st.local.f32 	[%rd1+840], %f1264;
	shfl.sync.idx.b32	%r771|%p325, %r1079, %r545, 31, -1;
	mov.b32 	%f1012, %r771;
	fma.rn.f32 	%f1263, %f1008, %f1012, %f1263;
	st.local.f32 	[%rd1+844], %f1263;
	shfl.sync.idx.b32	%r772|%p326, %r1080, %r545, 31, -1;
	mov.b32 	%f1013, %r772;
	fma.rn.f32 	%f1262, %f1008, %f1013, %f1262;
	st.local.f32 	[%rd1+848], %f1262;
	shfl.sync.idx.b32	%r773|%p327, %r1081, %r545, 31, -1;
	mov.b32 	%f1014, %r773;
	fma.rn.f32 	%f1261, %f1008, %f1014, %f1261;
	st.local.f32 	[%rd1+852], %f1261;
	shfl.sync.idx.b32	%r774|%p328, %r1082, %r545, 31, -1;
	mov.b32 	%f1015, %r774;
	fma.rn.f32 	%f1260, %f1008, %f1015, %f1260;
	st.local.f32 	[%rd1+856], %f1260;
	shfl.sync.idx.b32	%r775|%p329, %r1083, %r545, 31, -1;
	mov.b32 	%f1016, %r775;
	fma.rn.f32 	%f1259, %f1008, %f1016, %f1259;
	st.local.f32 	[%rd1+860], %f1259;
	shfl.sync.idx.b32	%r776|%p330, %r1084, %r545, 31, -1;
	mov.b32 	%f1017, %r776;
	fma.rn.f32 	%f1258, %f1008, %f1017, %f1258;
	st.local.f32 	[%rd1+864], %f1258;
	shfl.sync.idx.b32	%r777|%p331, %r1085, %r545, 31, -1;
	mov.b32 	%f1018, %r777;
	fma.rn.f32 	%f1257, %f1008, %f1018, %f1257;
	st.local.f32 	[%rd1+868], %f1257;
	shfl.sync.idx.b32	%r778|%p332, %r1086, %r545, 31, -1;
	mov.b32 	%f1019, %r778;
	fma.rn.f32 	%f1256, %f1008, %f1019, %f1256;
	st.local.f32 	[%rd1+872], %f1256;
	shfl.sync.idx.b32	%r779|%p333, %r1087, %r545, 31, -1;
	mov.b32 	%f1020, %r779;
	fma.rn.f32 	%f1255, %f1008, %f1020, %f1255;
	st.local.f32 	[%rd1+876], %f1255;
	shfl.sync.idx.b32	%r780|%p334, %r1088, %r545, 31, -1;
	mov.b32 	%f1021, %r780;
	fma.rn.f32 	%f1254, %f1008, %f1021, %f1254;
	st.local.f32 	[%rd1+880], %f1254;
	shfl.sync.idx.b32	%r781|%p335, %r1089, %r545, 31, -1;
	mov.b32 	%f1022, %r781;
	fma.rn.f32 	%f1253, %f1008, %f1022, %f1253;
	st.local.f32 	[%rd1+884], %f1253;
	shfl.sync.idx.b32	%r782|%p336, %r1090, %r545, 31, -1;
	mov.b32 	%f1023, %r782;
	fma.rn.f32 	%f1252, %f1008, %f1023, %f1252;
	st.local.f32 	[%rd1+888], %f1252;
	shfl.sync.idx.b32	%r783|%p337, %r1091, %r545, 31, -1;
	mov.b32 	%f1024, %r783;
	fma.rn.f32 	%f1251, %f1008, %f1024, %f1251;
	st.local.f32 	[%rd1+892], %f1251;
	shfl.sync.idx.b32	%r784|%p338, %r1074, %r544, 31, -1;
	mov.b32 	%f1025, %r784;
	shfl.sync.idx.b32	%r785|%p339, %r1076, %r545, 31, -1;
	mov.b32 	%f1026, %r785;
	fma.rn.f32 	%f1250, %f1025, %f1026, %f1250;
	st.local.f32 	[%rd1+896], %f1250;
	shfl.sync.idx.b32	%r786|%p340, %r1077, %r545, 31, -1;
	mov.b32 	%f1027, %r786;
	fma.rn.f32 	%f1249, %f1025, %f1027, %f1249;
	st.local.f32 	[%rd1+900], %f1249;
	shfl.sync.idx.b32	%r787|%p341, %r1078, %r545, 31, -1;
	mov.b32 	%f1028, %r787;
	fma.rn.f32 	%f1248, %f1025, %f1028, %f1248;
	st.local.f32 	[%rd1+904], %f1248;
	shfl.sync.idx.b32	%r788|%p342, %r1079, %r545, 31, -1;
	mov.b32 	%f1029, %r788;
	fma.rn.f32 	%f1247, %f1025, %f1029, %f1247;
	st.local.f32 	[%rd1+908], %f1247;
	shfl.sync.idx.b32	%r789|%p343, %r1080, %r545, 31, -1;
	mov.b32 	%f1030, %r789;
	fma.rn.f32 	%f1246, %f1025, %f1030, %f1246;
	st.local.f32 	[%rd1+912], %f1246;
	shfl.sync.idx.b32	%r790|%p344, %r1081, %r545, 31, -1;
	mov.b32 	%f1031, %r790;
	fma.rn.f32 	%f1245, %f1025, %f1031, %f1245;
	st.local.f32 	[%rd1+916], %f1245;
	shfl.sync.idx.b32	%r791|%p345, %r1082, %r545, 31, -1;
	mov.b32 	%f1032, %r791;
	fma.rn.f32 	%f1244, %f1025, %f1032, %f1244;
	st.local.f32 	[%rd1+920], %f1244;
	shfl.sync.idx.b32	%r792|%p346, %r1083, %r545, 31, -1;
	mov.b32 	%f1033, %r792;
	fma.rn.f32 	%f1243, %f1025, %f1033, %f1243;
	st.local.f32 	[%rd1+924], %f1243;
	shfl.sync.idx.b32	%r793|%p347, %r1084, %r545, 31, -1;
	mov.b32 	%f1034, %r793;
	fma.rn.f32 	%f1242, %f1025, %f1034, %f1242;
	st.local.f32 	[%rd1+928], %f1242;
	shfl.sync.idx.b32	%r794|%p348, %r1085, %r545, 31, -1;
	mov.b32 	%f1035, %r794;
	fma.rn.f32 	%f1241, %f1025, %f1035, %f1241;
	st.local.f32 	[%rd1+932], %f1241;
	shfl.sync.idx.b32	%r795|%p349, %r1086, %r545, 31, -1;
	mov.b32 	%f1036, %r795;
	fma.rn.f32 	%f1240, %f1025, %f1036, %f1240;
	st.local.f32 	[%rd1+936], %f1240;
	shfl.sync.idx.b32	%r796|%p350, %r1087, %r545, 31, -1;
	mov.b32 	%f1037, %r796;
	fma.rn.f32 	%f1239, %f1025, %f1037, %f1239;
	st.local.f32 	[%rd1+940], %f1239;
	shfl.sync.idx.b32	%r797|%p351, %r1088, %r545, 31, -1;
	mov.b32 	%f1038, %r797;
	fma.rn.f32 	%f1238, %f1025, %f1038, %f1238;
	st.local.f32 	[%rd1+944], %f1238;
	shfl.sync.idx.b32	%r798|%p352, %r1089, %r545, 31, -1;
	mov.b32 	%f1039, %r798;
	fma.rn.f32 	%f1237, %f1025, %f1039, %f1237;
	st.local.f32 	[%rd1+948], %f1237;
	shfl.sync.idx.b32	%r799|%p353, %r1090, %r545, 31, -1;
	mov.b32 	%f1040, %r799;
	fma.rn.f32 	%f1236, %f1025, %f1040, %f1236;
	st.local.f32 	[%rd1+952], %f1236;
	shfl.sync.idx.b32	%r800|%p354, %r1091, %r545, 31, -1;
	mov.b32 	%f1041, %r800;
	fma.rn.f32 	%f1235, %f1025, %f1041, %f1235;
	st.local.f32 	[%rd1+956], %f1235;
	shfl.sync.idx.b32	%r801|%p355, %r1075, %r544, 31, -1;
	mov.b32 	%f1042, %r801;
	shfl.sync.idx.b32	%r802|%p356, %r1076, %r545, 31, -1;
	mov.b32 	%f1043, %r802;
	fma.rn.f32 	%f1234, %f1042, %f1043, %f1234;
	st.local.f32 	[%rd1+960], %f1234;
	shfl.sync.idx.b32	%r803|%p357, %r1077, %r545, 31, -1;
	mov.b32 	%f1044, %r803;
	fma.rn.f32 	%f1233, %f1042, %f1044, %f1233;
	st.local.f32 	[%rd1+964], %f1233;
	shfl.sync.idx.b32	%r804|%p358, %r1078, %r545, 31, -1;
	mov.b32 	%f1045, %r804;
	fma.rn.f32 	%f1232, %f1042, %f1045, %f1232;
	st.local.f32 	[%rd1+968], %f1232;
	shfl.sync.idx.b32	%r805|%p359, %r1079, %r545, 31, -1;
	mov.b32 	%f1046, %r805;
	fma.rn.f32 	%f1231, %f1042, %f1046, %f1231;
	st.local.f32 	[%rd1+972], %f1231;
	shfl.sync.idx.b32	%r806|%p360, %r1080, %r545, 31, -1;
	mov.b32 	%f1047, %r806;
	fma.rn.f32 	%f1230, %f1042, %f1047, %f1230;
	st.local.f32 	[%rd1+976], %f1230;
	shfl.sync.idx.b32	%r807|%p361, %r1081, %r545, 31, -1;
	mov.b32 	%f1048, %r807;
	fma.rn.f32 	%f1229, %f1042, %f1048, %f1229;
	st.local.f32 	[%rd1+980], %f1229;
	shfl.sync.idx.b32	%r808|%p362, %r1082, %r545, 31, -1;
	mov.b32 	%f1049, %r808;
	fma.rn.f32 	%f1228, %f1042, %f1049, %f1228;
	st.local.f32 	[%rd1+984], %f1228;
	shfl.sync.idx.b32	%r809|%p363, %r1083, %r545, 31, -1;
	mov.b32 	%f1050, %r809;
	fma.rn.f32 	%f1227, %f1042, %f1050, %f1227;
	st.local.f32 	[%rd1+988], %f1227;
	shfl.sync.idx.b32	%r810|%p364, %r1084, %r545, 31, -1;
	mov.b32 	%f1051, %r810;
	fma.rn.f32 	%f1226, %f1042, %f1051, %f1226;
	st.local.f32 	[%rd1+992], %f1226;
	shfl.sync.idx.b32	%r811|%p365, %r1085, %r545, 31, -1;
	mov.b32 	%f1052, %r811;
	fma.rn.f32 	%f1225, %f1042, %f1052, %f1225;
	st.local.f32 	[%rd1+996], %f1225;
	shfl.sync.idx.b32	%r812|%p366, %r1086, %r545, 31, -1;
	mov.b32 	%f1053, %r812;
	fma.rn.f32 	%f1224, %f1042, %f1053, %f1224;
	st.local.f32 	[%rd1+1000], %f1224;
	shfl.sync.idx.b32	%r813|%p367, %r1087, %r545, 31, -1;
	mov.b32 	%f1054, %r813;
	fma.rn.f32 	%f1223, %f1042, %f1054, %f1223;
	st.local.f32 	[%rd1+1004], %f1223;
	shfl.sync.idx.b32	%r814|%p368, %r1088, %r545, 31, -1;
	mov.b32 	%f1055, %r814;
	fma.rn.f32 	%f1222, %f1042, %f1055, %f1222;
	st.local.f32 	[%rd1+1008], %f1222;
	shfl.sync.idx.b32	%r815|%p369, %r1089, %r545, 31, -1;
	mov.b32 	%f1056, %r815;
	fma.rn.f32 	%f1221, %f1042, %f1056, %f1221;
	st.local.f32 	[%rd1+1012], %f1221;
	shfl.sync.idx.b32	%r816|%p370, %r1090, %r545, 31, -1;
	mov.b32 	%f1057, %r816;
	fma.rn.f32 	%f1220, %f1042, %f1057, %f1220;
	st.local.f32 	[%rd1+1016], %f1220;
	shfl.sync.idx.b32	%r817|%p371, %r1091, %r545, 31, -1;
	mov.b32 	%f1058, %r817;
	fma.rn.f32 	%f1219, %f1042, %f1058, %f1219;
	st.local.f32 	[%rd1+1020], %f1219;
	add.s32 	%r1092, %r1092, 1;
	setp.ne.s32 	%p372, %r1092, 16;
	@%p372 bra 	$L__BB0_68;
	ld.param.u32 	%r1058, [_Z9warp_gemmPKfS0_Pfiii_param_5];
	bar.warp.sync 	-1;
	add.s32 	%r1059, %r1059, 16;
	setp.lt.s32 	%p373, %r1059, %r1058;
	@%p373 bra 	$L__BB0_3;
$L__BB0_70:
	shl.b32 	%r1095, %r1, 4;
	add.s32 	%r7, %r3, 1;
	add.s32 	%r8, %r3, 2;
	add.s32 	%r819, %r3, 3;
	setp.lt.s32 	%p2, %r819, %r102;
	add.s32 	%r9, %r3, 4;
	add.s32 	%r10, %r3, 5;
	add.s32 	%r11, %r3, 6;
	add.s32 	%r12, %r3, 7;
	add.s32 	%r13, %r3, 8;
	add.s32 	%r14, %r3, 9;
	add.s32 	%r15, %r3, 10;
	add.s32 	%r16, %r3, 11;
	add.s32 	%r17, %r3, 12;
	add.s32 	%r18, %r3, 13;
	add.s32 	%r19, %r3, 14;
	add.s32 	%r20, %r3, 15;
	mul.lo.s32 	%r820, %r1, %r102;
	shl.b32 	%r1093, %r820, 4;
	add.s32 	%r1094, %r1093, %r3;
	mov.b32 	%r1096, 0;
	cvt.u64.u32 	%rd153, %r3;
$L__BB0_71:
	ld.param.u32 	%r997, [_Z9warp_gemmPKfS0_Pfiii_param_3];
	ld.param.u64 	%rd190, [_Z9warp_gemmPKfS0_Pfiii_param_2];
	mov.u32 	%r821, %tid.x;
	and.b32  	%r94, %r821, 31;
	setp.ge.s32 	%p375, %r1095, %r997;
	cvt.s64.s32 	%rd152, %r1093;
	add.s64 	%rd154, %rd153, %rd152;
	cvta.to.global.u64 	%rd4, %rd190;
	shl.b64 	%rd155, %rd154, 2;
	add.s64 	%rd5, %rd4, %rd155;
	mov.pred 	%p513, 0;
	@%p375 bra 	$L__BB0_80;
	setp.ne.s32 	%p376, %r94, 0;
	ld.local.f32 	%f1059, [%rd191+-32];
	mov.b32 	%r822, %f1059;
	shfl.sync.down.b32	%r823|%p377, %r822, 16, 31, -1;
	mov.b32 	%f1060, %r823;
	add.f32 	%f1061, %f1059, %f1060;
	mov.b32 	%r824, %f1061;
	shfl.sync.down.b32	%r825|%p378, %r824, 8, 31, -1;
	mov.b32 	%f1062, %r825;
	add.f32 	%f1063, %f1061, %f1062;
	mov.b32 	%r826, %f1063;
	shfl.sync.down.b32	%r827|%p379, %r826, 4, 31, -1;
	mov.b32 	%f1064, %r827;
	add.f32 	%f1065, %f1063, %f1064;
	mov.b32 	%r828, %f1065;
	shfl.sync.down.b32	%r829|%p380, %r828, 2, 31, -1;
	mov.b32 	%f1066, %r829;
	add.f32 	%f1067, %f1065, %f1066;
	mov.b32 	%r830, %f1067;
	shfl.sync.down.b32	%r831|%p381, %r830, 1, 31, -1;
	mov.b32 	%f1068, %r831;
	add.f32 	%f769, %f1067, %f1068;
	@%p376 bra 	$L__BB0_74;
	mul.wide.s32 	%rd156, %r1094, 4;
	add.s64 	%rd157, %rd4, %rd156;
	st.global.f32 	[%rd157], %f769;
$L__BB0_74:
	setp.ge.s32 	%p382, %r7, %r102;
	@%p382 bra 	$L__BB0_77;
	setp.ne.s32 	%p383, %r94, 0;
	ld.local.f32 	%f1069, [%rd191+-28];
	mov.b32 	%r832, %f1069;
	shfl.sync.down.b32	%r833|%p384, %r832, 16, 31, -1;
	mov.b32 	%f1070, %r833;
	add.f32 	%f1071, %f1069, %f1070;
	mov.b32 	%r834, %f1071;
	shfl.sync.down.b32	%r835|%p385, %r834, 8, 31, -1;
	mov.b32 	%f1072, %r835;
	add.f32 	%f1073, %f1071, %f1072;
	mov.b32 	%r836, %f1073;
	shfl.sync.down.b32	%r837|%p386, %r836, 4, 31, -1;
	mov.b32 	%f1074, %r837;
	add.f32 	%f1075, %f1073, %f1074;
	mov.b32 	%r838, %f1075;
	shfl.sync.down.b32	%r839|%p387, %r838, 2, 31, -1;
	mov.b32 	%f1076, %r839;
	add.f32 	%f1077, %f1075, %f1076;
	mov.b32 	%r840, %f1077;
	shfl.sync.down.b32	%r841|%p388, %r840, 1, 31, -1;
	mov.b32 	%f1078, %r841;
	add.f32 	%f770, %f1077, %f1078;
	@%p383 bra 	$L__BB0_77;
	st.global.f32 	[%rd5+4], %f770;
$L__BB0_77:
	setp.ge.s32 	%p389, %r8, %r102;
	mov.pred 	%p513, %p2;
	@%p389 bra 	$L__BB0_80;
	setp.ne.s32 	%p390, %r94, 0;
	ld.local.f32 	%f1079, [%rd191+-24];
	mov.b32 	%r842, %f1079;
	shfl.sync.down.b32	%r843|%p391, %r842, 16, 31, -1;
	mov.b32 	%f1080, %r843;
	add.f32 	%f1081, %f1079, %f1080;
	mov.b32 	%r844, %f1081;
	shfl.sync.down.b32	%r845|%p392, %r844, 8, 31, -1;
	mov.b32 	%f1082, %r845;
	add.f32 	%f1083, %f1081, %f1082;
	mov.b32 	%r846, %f1083;
	shfl.sync.down.b32	%r847|%p393, %r846, 4, 31, -1;
	mov.b32 	%f1084, %r847;
	add.f32 	%f1085, %f1083, %f1084;
	mov.b32 	%r848, %f1085;
	shfl.sync.down.b32	%r849|%p394, %r848, 2, 31, -1;
	mov.b32 	%f1086, %r849;
	add.f32 	%f1087, %f1085, %f1086;
	mov.b32 	%r850, %f1087;
	shfl.sync.down.b32	%r851|%p395, %r850, 1, 31, -1;
	mov.b32 	%f1088, %r851;
	add.f32 	%f771, %f1087, %f1088;
	mov.pred 	%p513, %p2;
	@%p390 bra 	$L__BB0_80;
	st.global.f32 	[%rd5+8], %f771;
	mov.pred 	%p513, %p2;
$L__BB0_80:
	not.pred 	%p396, %p513;
	@%p396 bra 	$L__BB0_83;
	setp.ne.s32 	%p397, %r94, 0;
	ld.local.f32 	%f1089, [%rd191+-20];
	mov.b32 	%r852, %f1089;
	shfl.sync.down.b32	%r853|%p398, %r852, 16, 31, -1;
	mov.b32 	%f1090, %r853;
	add.f32 	%f1091, %f1089, %f1090;
	mov.b32 	%r854, %f1091;
	shfl.sync.down.b32	%r855|%p399, %r854, 8, 31, -1;
	mov.b32 	%f1092, %r855;
	add.f32 	%f1093, %f1091, %f1092;
	mov.b32 	%r856, %f1093;
	shfl.sync.down.b32	%r857|%p400, %r856, 4, 31, -1;
	mov.b32 	%f1094, %r857;
	add.f32 	%f1095, %f1093, %f1094;
	mov.b32 	%r858, %f1095;
	shfl.sync.down.b32	%r859|%p401, %r858, 2, 31, -1;
	mov.b32 	%f1096, %r859;
	add.f32 	%f1097, %f1095, %f1096;
	mov.b32 	%r860, %f1097;
	shfl.sync.down.b32	%r861|%p402, %r860, 1, 31, -1;
	mov.b32 	%f1098, %r861;
	add.f32 	%f772, %f1097, %f1098;
	@%p397 bra 	$L__BB0_83;
	st.global.f32 	[%rd5+12], %f772;
$L__BB0_83:
	ld.param.u32 	%r998, [_Z9warp_gemmPKfS0_Pfiii_param_3];
	setp.ge.s32 	%p403, %r1095, %r998;
	setp.ge.s32 	%p404, %r9, %r102;
	or.pred  	%p405, %p403, %p404;
	@%p405 bra 	$L__BB0_86;
	setp.ne.s32 	%p406, %r94, 0;
	ld.local.f32 	%f1099, [%rd191+-16];
	mov.b32 	%r862, %f1099;
	shfl.sync.down.b32	%r863|%p407, %r862, 16, 31, -1;
	mov.b32 	%f1100, %r863;
	add.f32 	%f1101, %f1099, %f1100;
	mov.b32 	%r864, %f1101;
	shfl.sync.down.b32	%r865|%p408, %r864, 8, 31, -1;
	mov.b32 	%f1102, %r865;
	add.f32 	%f1103, %f1101, %f1102;
	mov.b32 	%r866, %f1103;
	shfl.sync.down.b32	%r867|%p409, %r866, 4, 31, -1;
	mov.b32 	%f1104, %r867;
	add.f32 	%f1105, %f1103, %f1104;
	mov.b32 	%r868, %f1105;
	shfl.sync.down.b32	%r869|%p410, %r868, 2, 31, -1;
	mov.b32 	%f1106, %r869;
	add.f32 	%f1107, %f1105, %f1106;
	mov.b32 	%r870, %f1107;
	shfl.sync.down.b32	%r871|%p411, %r870, 1, 31, -1;
	mov.b32 	%f1108, %r871;
	add.f32 	%f773, %f1107, %f1108;
	@%p406 bra 	$L__BB0_86;
	st.global.f32 	[%rd5+16], %f773;
$L__BB0_86:
	ld.param.u32 	%r999, [_Z9warp_gemmPKfS0_Pfiii_param_3];
	setp.ge.s32 	%p412, %r1095, %r999;
	setp.ge.s32 	%p413, %r10, %r102;
	or.pred  	%p414, %p412, %p413;
	@%p414 bra 	$L__BB0_89;
	setp.ne.s32 	%p415, %r94, 0;
	ld.local.f32 	%f1109, [%rd191+-12];
	mov.b32 	%r872, %f1109;
	shfl.sync.down.b32	%r873|%p416, %r872, 16, 31, -1;
	mov.b32 	%f1110, %r873;
	add.f32 	%f1111, %f1109, %f1110;
	mov.b32 	%r874, %f1111;
	shfl.sync.down.b32	%r875|%p417, %r874, 8, 31, -1;
	mov.b32 	%f1112, %r875;
	add.f32 	%f1113, %f1111, %f1112;
	mov.b32 	%r876, %f1113;
	shfl.sync.down.b32	%r877|%p418, %r876, 4, 31, -1;
	mov.b32 	%f1114, %r877;
	add.f32 	%f1115, %f1113, %f1114;
	mov.b32 	%r878, %f1115;
	shfl.sync.down.b32	%r879|%p419, %r878, 2, 31, -1;
	mov.b32 	%f1116, %r879;
	add.f32 	%f1117, %f1115, %f1116;
	mov.b32 	%r880, %f1117;
	shfl.sync.down.b32	%r881|%p420, %r880, 1, 31, -1;
	mov.b32 	%f1118, %r881;
	add.f32 	%f774, %f1117, %f1118;
	@%p415 bra 	$L__BB0_89;
	st.global.f32 	[%rd5+20], %f774;
$L__BB0_89:
	ld.param.u32 	%r1000, [_Z9warp_gemmPKfS0_Pfiii_param_3];
	setp.ge.s32 	%p421, %r1095, %r1000;
	setp.ge.s32 	%p422, %r11, %r102;
	or.pred  	%p423, %p421, %p422;
	@%p423 bra 	$L__BB0_92;
	setp.ne.s32 	%p424, %r94, 0;
	ld.local.f32 	%f1119, [%rd191+-8];
	mov.b32 	%r882, %f1119;
	shfl.sync.down.b32	%r883|%p425, %r882, 16, 31, -1;
	mov.b32 	%f1120, %r883;
	add.f32 	%f1121, %f1119, %f1120;
	mov.b32 	%r884, %f1121;
	shfl.sync.down.b32	%r885|%p426, %r884, 8, 31, -1;
	mov.b32 	%f1122, %r885;
	add.f32 	%f1123, %f1121, %f1122;
	mov.b32 	%r886, %f1123;
	shfl.sync.down.b32	%r887|%p427, %r886, 4, 31, -1;
	mov.b32 	%f1124, %r887;
	add.f32 	%f1125, %f1123, %f1124;
	mov.b32 	%r888, %f1125;
	shfl.sync.down.b32	%r889|%p428, %r888, 2, 31, -1;
	mov.b32 	%f1126, %r889;
	add.f32 	%f1127, %f1125, %f1126;
	mov.b32 	%r890, %f1127;
	shfl.sync.down.b32	%r891|%p429, %r890, 1, 31, -1;
	mov.b32 	%f1128, %r891;
	add.f32 	%f775, %f1127, %f1128;
	@%p424 bra 	$L__BB0_92;
	st.global.f32 	[%rd5+24], %f775;
$L__BB0_92:
	ld.param.u32 	%r1001, [_Z9warp_gemmPKfS0_Pfiii_param_3];
	setp.ge.s32 	%p430, %r1095, %r1001;
	setp.ge.s32 	%p431, %r12, %r102;
	or.pred  	%p432, %p430, %p431;
	@%p432 bra 	$L__BB0_95;
	setp.ne.s32 	%p433, %r94, 0;
	ld.local.f32 	%f1129, [%rd191+-4];
	mov.b32 	%r892, %f1129;
	shfl.sync.down.b32	%r893|%p434, %r892, 16, 31, -1;
	mov.b32 	%f1130, %r893;
	add.f32 	%f1131, %f1129, %f1130;
	mov.b32 	%r894, %f1131;
	shfl.sync.down.b32	%r895|%p435, %r894, 8, 31, -1;
	mov.b32 	%f1132, %r895;
	add.f32 	%f1133, %f1131, %f1132;
	mov.b32 	%r896, %f1133;
	shfl.sync.down.b32	%r897|%p436, %r896, 4, 31, -1;
	mov.b32 	%f1134, %r897;
	add.f32 	%f1135, %f1133, %f1134;
	mov.b32 	%r898, %f1135;
	shfl.sync.down.b32	%r899|%p437, %r898, 2, 31, -1;
	mov.b32 	%f1136, %r899;
	add.f32 	%f1137, %f1135, %f1136;
	mov.b32 	%r900, %f1137;
	shfl.sync.down.b32	%r901|%p438, %r900, 1, 31, -1;
	mov.b32 	%f1138, %r901;
	add.f32 	%f776, %f1137, %f1138;
	@%p433 bra 	$L__BB0_95;
	st.global.f32 	[%rd5+28], %f776;
$L__BB0_95:
	ld.param.u32 	%r1002, [_Z9warp_gemmPKfS0_Pfiii_param_3];
	setp.ge.s32 	%p439, %r1095, %r1002;
	setp.ge.s32 	%p440, %r13, %r102;
	or.pred  	%p441, %p439, %p440;
	@%p441 bra 	$L__BB0_98;
	setp.ne.s32 	%p442, %r94, 0;
	ld.local.f32 	%f1139, [%rd191];
	mov.b32 	%r902, %f1139;
	shfl.sync.down.b32	%r903|%p443, %r902, 16, 31, -1;
	mov.b32 	%f1140, %r903;
	add.f32 	%f1141, %f1139, %f1140;
	mov.b32 	%r904, %f1141;
	shfl.sync.down.b32	%r905|%p444, %r904, 8, 31, -1;
	mov.b32 	%f1142, %r905;
	add.f32 	%f1143, %f1141, %f1142;
	mov.b32 	%r906, %f1143;
	shfl.sync.down.b32	%r907|%p445, %r906, 4, 31, -1;
	mov.b32 	%f1144, %r907;
	add.f32 	%f1145, %f1143, %f1144;
	mov.b32 	%r908, %f1145;
	shfl.sync.down.b32	%r909|%p446, %r908, 2, 31, -1;
	mov.b32 	%f1146, %r909;
	add.f32 	%f1147, %f1145, %f1146;
	mov.b32 	%r910, %f1147;
	shfl.sync.down.b32	%r911|%p447, %r910, 1, 31, -1;
	mov.b32 	%f1148, %r911;
	add.f32 	%f777, %f1147, %f1148;
	@%p442 bra 	$L__BB0_98;
	st.global.f32 	[%rd5+32], %f777;
$L__BB0_98:
	ld.param.u32 	%r1003, [_Z9warp_gemmPKfS0_Pfiii_param_3];
	setp.ge.s32 	%p448, %r1095, %r1003;
	setp.ge.s32 	%p449, %r14, %r102;
	or.pred  	%p450, %p448, %p449;
	@%p450 bra 	$L__BB0_101;
	setp.ne.s32 	%p451, %r94, 0;
	ld.local.f32 	%f1149, [%rd191+4];
	mov.b32 	%r912, %f1149;
	shfl.sync.down.b32	%r913|%p452, %r912, 16, 31, -1;
	mov.b32 	%f1150, %r913;
	add.f32 	%f1151, %f1149, %f1150;
	mov.b32 	%r914, %f1151;
	shfl.sync.down.b32	%r915|%p453, %r914, 8, 31, -1;
	mov.b32 	%f1152, %r915;
	add.f32 	%f1153, %f1151, %f1152;
	mov.b32 	%r916, %f1153;
	shfl.sync.down.b32	%r917|%p454, %r916, 4, 31, -1;
	mov.b32 	%f1154, %r917;
	add.f32 	%f1155, %f1153, %f1154;
	mov.b32 	%r918, %f1155;
	shfl.sync.down.b32	%r919|%p455, %r918, 2, 31, -1;
	mov.b32 	%f1156, %r919;
	add.f32 	%f1157, %f1155, %f1156;
	mov.b32 	%r920, %f1157;
	shfl.sync.down.b32	%r921|%p456, %r920, 1, 31, -1;
	mov.b32 	%f1158, %r921;
	add.f32 	%f778, %f1157, %f1158;
	@%p451 bra 	$L__BB0_101;
	st.global.f32 	[%rd5+36], %f778;
$L__BB0_101:
	ld.param.u32 	%r1004, [_Z9warp_gemmPKfS0_Pfiii_param_3];
	setp.ge.s32 	%p457, %r1095, %r1004;
	setp.ge.s32 	%p458, %r15, %r102;
	or.pred  	%p459, %p457, %p458;
	@%p459 bra 	$L__BB0_104;
	setp.ne.s32 	%p460, %r94, 0;
	ld.local.f32 	%f1159, [%rd191+8];
	mov.b32 	%r922, %f1159;
	shfl.sync.down.b32	%r923|%p461, %r922, 16, 31, -1;
	mov.b32 	%f1160, %r923;
	add.f32 	%f1161, %f1159, %f1160;
	mov.b32 	%r924, %f1161;
	shfl.sync.down.b32	%r925|%p462, %r924, 8, 31, -1;
	mov.b32 	%f1162, %r925;
	add.f32 	%f1163, %f1161, %f1162;
	mov.b32 	%r926, %f1163;
	shfl.sync.down.b32	%r927|%p463, %r926, 4, 31, -1;
	mov.b32 	%f1164, %r927;
	add.f32 	%f1165, %f1163, %f1164;
	mov.b32 	%r928, %f1165;
	shfl.sync.down.b32	%r929|%p464, %r928, 2, 31, -1;
	mov.b32 	%f1166, %r929;
	add.f32 	%f1167, %f1165, %f1166;
	mov.b32 	%r930, %f1167;
	shfl.sync.down.b32	%r931|%p465, %r930, 1, 31, -1;
	mov.b32 	%f1168, %r931;
	add.f32 	%f779, %f1167, %f1168;
	@%p460 bra 	$L__BB0_104;
	st.global.f32 	[%rd5+40], %f779;
$L__BB0_104:
	ld.param.u32 	%r1005, [_Z9warp_gemmPKfS0_Pfiii_param_3];
	setp.ge.s32 	%p466, %r1095, %r1005;
	setp.ge.s32 	%p467, %r16, %r102;
	or.pred  	%p468, %p466, %p467;
	@%p468 bra 	$L__BB0_107;
	setp.ne.s32 	%p469, %r94, 0;
	ld.local.f32 	%f1169, [%rd191+12];
	mov.b32 	%r932, %f1169;
	shfl.sync.down.b32	%r933|%p470, %r932, 16, 31, -1;
	mov.b32 	%f1170, %r933;
	add.f32 	%f1171, %f1169, %f1170;
	mov.b32 	%r934, %f1171;
	shfl.sync.down.b32	%r935|%p471, %r934, 8, 31, -1;
	mov.b32 	%f1172, %r935;
	add.f32 	%f1173, %f1171, %f1172;
	mov.b32 	%r936, %f1173;
	shfl.sync.down.b32	%r937|%p472, %r936, 4, 31, -1;
	mov.b32 	%f1174, %r937;
	add.f32 	%f1175, %f1173, %f1174;
	mov.b32 	%r938, %f1175;
	shfl.sync.down.b32	%r939|%p473, %r938, 2, 31, -1;
	mov.b32 	%f1176, %r939;
	add.f32 	%f1177, %f1175, %f1176;
	mov.b32 	%r940, %f1177;
	shfl.sync.down.b32	%r941|%p474, %r940, 1, 31, -1;
	mov.b32 	%f1178, %r941;
	add.f32 	%f780, %f1177, %f1178;
	@%p469 bra 	$L__BB0_107;
	st.global.f32 	[%rd5+44], %f780;
$L__BB0_107:
	ld.param.u32 	%r1006, [_Z9warp_gemmPKfS0_Pfiii_param_3];
	setp.ge.s32 	%p475, %r1095, %r1006;
	setp.ge.s32 	%p476, %r17, %r102;
	or.pred  	%p477, %p475, %p476;
	@%p477 bra 	$L__BB0_110;
	setp.ne.s32 	%p478, %r94, 0;
	ld.local.f32 	%f1179, [%rd191+16];
	mov.b32 	%r942, %f1179;
	shfl.sync.down.b32	%r943|%p479, %r942, 16, 31, -1;
	mov.b32 	%f1180, %r943;
	add.f32 	%f1181, %f1179, %f1180;
	mov.b32 	%r944, %f1181;
	shfl.sync.down.b32	%r945|%p480, %r944, 8, 31, -1;
	mov.b32 	%f1182, %r945;
	add.f32 	%f1183, %f1181, %f1182;
	mov.b32 	%r946, %f1183;
	shfl.sync.down.b32	%r947|%p481, %r946, 4, 31, -1;
	mov.b32 	%f1184, %r947;
	add.f32 	%f1185, %f1183, %f1184;
	mov.b32 	%r948, %f1185;
	shfl.sync.down.b32	%r949|%p482, %r948, 2, 31, -1;
	mov.b32 	%f1186, %r949;
	add.f32 	%f1187, %f1185, %f1186;
	mov.b32 	%r950, %f1187;
	shfl.sync.down.b32	%r951|%p483, %r950, 1, 31, -1;
	mov.b32 	%f1188, %r951;
	add.f32 	%f781, %f1187, %f1188;
	@%p478 bra 	$L__BB0_110;
	st.global.f32 	[%rd5+48], %f781;
$L__BB0_110:
	ld.param.u32 	%r1007, [_Z9warp_gemmPKfS0_Pfiii_param_3];
	setp.ge.s32 	%p484, %r1095, %r1007;
	setp.ge.s32 	%p485, %r18, %r102;
	or.pred  	%p486, %p484, %p485;
	@%p486 bra 	$L__BB0_113;
	setp.ne.s32 	%p487, %r94, 0;
	ld.local.f32 	%f1189, [%rd191+20];
	mov.b32 	%r952, %f1189;
	shfl.sync.down.b32	%r953|%p488, %r952, 16, 31, -1;
	mov.b32 	%f1190, %r953;
	add.f32 	%f1191, %f1189, %f1190;
	mov.b32 	%r954, %f1191;
	shfl.sync.down.b32	%r955|%p489, %r954, 8, 31, -1;
	mov.b32 	%f1192, %r955;
	add.f32 	%f1193, %f1191, %f1192;
	mov.b32 	%r956, %f1193;
	shfl.sync.down.b32	%r957|%p490, %r956, 4, 31, -1;
	mov.b32 	%f1194, %r957;
	add.f32 	%f1195, %f1193, %f1194;
	mov.b32 	%r958, %f1195;
	shfl.sync.down.b32	%r959|%p491, %r958, 2, 31, -1;
	mov.b32 	%f1196, %r959;
	add.f32 	%f1197, %f1195, %f1196;
	mov.b32 	%r960, %f1197;
	shfl.sync.down.b32	%r961|%p492, %r960, 1, 31, -1;
	mov.b32 	%f1198, %r961;
	add.f32 	%f782, %f1197, %f1198;
	@%p487 bra 	$L__BB0_113;
	st.global.f32 	[%rd5+52], %f782;
$L__BB0_113:
	ld.param.u32 	%r1008, [_Z9warp_gemmPKfS0_Pfiii_param_3];
	setp.ge.s32 	%p493, %r1095, %r1008;
	setp.ge.s32 	%p494, %r19, %r102;
	or.pred  	%p495, %p493, %p494;
	@%p495 bra 	$L__BB0_116;
	setp.ne.s32 	%p496, %r94, 0;
	ld.local.f32 	%f1199, [%rd191+24];
	mov.b32 	%r962, %f1199;
	shfl.sync.down.b32	%r963|%p497, %r962, 16, 31, -1;
	mov.b32 	%f1200, %r963;
	add.f32 	%f1201, %f1199, %f1200;
	mov.b32 	%r964, %f1201;
	shfl.sync.down.b32	%r965|%p498, %r964, 8, 31, -1;
	mov.b32 	%f1202, %r965;
	add.f32 	%f1203, %f1201, %f1202;
	mov.b32 	%r966, %f1203;
	shfl.sync.down.b32	%r967|%p499, %r966, 4, 31, -1;
	mov.b32 	%f1204, %r967;
	add.f32 	%f1205, %f1203, %f1204;
	mov.b32 	%r968, %f1205;
	shfl.sync.down.b32	%r969|%p500, %r968, 2, 31, -1;
	mov.b32 	%f1206, %r969;
	add.f32 	%f1207, %f1205, %f1206;
	mov.b32 	%r970, %f1207;
	shfl.sync.down.b32	%r971|%p501, %r970, 1, 31, -1;
	mov.b32 	%f1208, %r971;
	add.f32 	%f783, %f1207, %f1208;
	@%p496 bra 	$L__BB0_116;
	st.global.f32 	[%rd5+56], %f783;
$L__BB0_116:
	ld.param.u32 	%r1009, [_Z9warp_gemmPKfS0_Pfiii_param_3];
	setp.ge.s32 	%p502, %r1095, %r1009;
	setp.ge.s32 	%p503, %r20, %r102;
	or.pred  	%p504, %p502, %p503;
	@%p504 bra 	$L__BB0_119;
	setp.ne.s32 	%p505, %r94, 0;
	ld.local.f32 	%f1209, [%rd191+28];
	mov.b32 	%r972, %f1209;
	shfl.sync.down.b32	%r973|%p506, %r972, 16, 31, -1;
	mov.b32 	%f1210, %r973;
	add.f32 	%f1211, %f1209, %f1210;
	mov.b32 	%r974, %f1211;
	shfl.sync.down.b32	%r975|%p507, %r974, 8, 31, -1;
	mov.b32 	%f1212, %r975;
	add.f32 	%f1213, %f1211, %f1212;
	mov.b32 	%r976, %f1213;
	shfl.sync.down.b32	%r977|%p508, %r976, 4, 31, -1;
	mov.b32 	%f1214, %r977;
	add.f32 	%f1215, %f1213, %f1214;
	mov.b32 	%r978, %f1215;
	shfl.sync.down.b32	%r979|%p509, %r978, 2, 31, -1;
	mov.b32 	%f1216, %r979;
	add.f32 	%f1217, %f1215, %f1216;
	mov.b32 	%r980, %f1217;
	shfl.sync.down.b32	%r981|%p510, %r980, 1, 31, -1;
	mov.b32 	%f1218, %r981;
	add.f32 	%f784, %f1217, %f1218;
	@%p505 bra 	$L__BB0_119;
	st.global.f32 	[%rd5+60], %f784;
$L__BB0_119:
	add.s32 	%r1096, %r1096, 1;
	add.s32 	%r1095, %r1095, 1;
	add.s32 	%r1094, %r1094, %r102;
	add.s32 	%r1093, %r1093, %r102;
	add.s64 	%rd191, %rd191, 64;
	setp.ne.s32 	%p511, %r1096, 16;
	@%p511 bra 	$L__BB0_71;
$L__BB0_120:
	ret;

}


// ===== COMPILED SASS (sm_100) =====

	.target	sm_100

	.elftype	@"ET_EXEC"


//--------------------- .note.nv.tkinfo           --------------------------
	.section	.note.nv.tkinfo,"",@"SHT_NOTE"
	.sectionflags	@"SHF_NOTE_NV_TKINFO"
	.tkinfo
        /*0018*/ 	.word	0x00000002
        /*0030*/ 	.string	""
        /*0030*/ 	.string	"ptxas"
        /*0030*/ 	.string	"Cuda compilation tools, release 13.0, V13.0.88"
        /*0030*/ 	.string	"Build cuda_13.0.r13.0/compiler.36424714_0"
        /*0030*/ 	.string	"-arch sm_100 -m 64 "



//--------------------- .note.nv.cuinfo           --------------------------
	.section	.note.nv.cuinfo,"",@"SHT_NOTE"
	.sectionflags	@"SHF_NOTE_NV_CUINFO"
        /*0018*/ 	.short	0x0002
        /*001a*/ 	.short	0x0064
        /*001c*/ 	.short	0x0082
	.zero		2


//--------------------- .nv.info                  --------------------------
	.section	.nv.info,"",@"SHT_CUDA_INFO"
	.align	4


	//----- nvinfo : EIATTR_REGCOUNT
	.align		4
        /*0000*/ 	.byte	0x04, 0x2f
        /*0002*/ 	.short	(.L_1 - .L_0)
	.align		4
.L_0:
        /*0004*/ 	.word	index@(_Z9warp_gemmPKfS0_Pfiii)
        /*0008*/ 	.word	0x000000ff


	//----- nvinfo : EIATTR_FRAME_SIZE
	.align		4
.L_1:
        /*000c*/ 	.byte	0x04, 0x11
        /*000e*/ 	.short	(.L_3 - .L_2)
	.align		4
.L_2:
        /*0010*/ 	.word	index@(_Z9warp_gemmPKfS0_Pfiii)
        /*0014*/ 	.word	0x00000440


	//----- nvinfo : EIATTR_MIN_STACK_SIZE
	.align		4
.L_3:
        /*0018*/ 	.byte	0x04, 0x12
        /*001a*/ 	.short	(.L_5 - .L_4)
	.align		4
.L_4:
        /*001c*/ 	.word	index@(_Z9warp_gemmPKfS0_Pfiii)
        /*0020*/ 	.word	0x00000440
.L_5:


//--------------------- .nv.compat                --------------------------
	.section	.nv.compat,"",@"SHT_CUDA_COMPAT_INFO"
	.align	4
        /*0000*/ 	.byte	0x02, 0x09, 0x00, 0x00, 0x02, 0x02, 0x01, 0x00, 0x02, 0x05, 0x05, 0x00, 0x03, 0x07, 0x01, 0x01
        /*0010*/ 	.byte	0x02, 0x03, 0x00, 0x00, 0x02, 0x06, 0x01, 0x00, 0x04, 0x0b, 0x08, 0x00, 0x09, 0x00, 0x00, 0x00
        /*0020*/ 	.byte	0x00, 0x00, 0x00, 0x00


//--------------------- .nv.info._Z9warp_gemmPKfS0_Pfiii --------------------------
	.section	.nv.info._Z9warp_gemmPKfS0_Pfiii,"",@"SHT_CUDA_INFO"
	.sectionflags	@""
	.align	4


	//----- nvinfo : EIATTR_CUDA_API_VERSION
	.align		4
        /*0000*/ 	.byte	0x04, 0x37
        /*0002*/ 	.short	(.L_7 - .L_6)
.L_6:
        /*0004*/ 	.word	0x00000082


	//----- nvinfo : EIATTR_KPARAM_INFO
	.align		4
.L_7:
        /*0008*/ 	.byte	0x04, 0x17
        /*000a*/ 	.short	(.L_9 - .L_8)
.L_8:
        /*000c*/ 	.word	0x00000000
        /*0010*/ 	.short	0x0005
        /*0012*/ 	.short	0x0020
        /*0014*/ 	.byte	0x00, 0xf0, 0x11, 0x00


	//----- nvinfo : EIATTR_KPARAM_INFO
	.align		4
.L_9:
        /*0018*/ 	.byte	0x04, 0x17
        /*001a*/ 	.short	(.L_11 - .L_10)
.L_10:
        /*001c*/ 	.word	0x00000000
        /*0020*/ 	.short	0x0004
        /*0022*/ 	.short	0x001c
        /*0024*/ 	.byte	0x00, 0xf0, 0x11, 0x00


	//----- nvinfo : EIATTR_KPARAM_INFO
	.align		4
.L_11:
        /*0028*/ 	.byte	0x04, 0x17
        /*002a*/ 	.short	(.L_13 - .L_12)
.L_12:
        /*002c*/ 	.word	0x00000000
        /*0030*/ 	.short	0x0003
        /*0032*/ 	.short	0x0018
        /*0034*/ 	.byte	0x00, 0xf0, 0x11, 0x00


	//----- nvinfo : EIATTR_KPARAM_INFO
	.align		4
.L_13:
        /*0038*/ 	.byte	0x04, 0x17
        /*003a*/ 	.short	(.L_15 - .L_14)
.L_14:
        /*003c*/ 	.word	0x00000000
        /*0040*/ 	.short	0x0002
        /*0042*/ 	.short	0x0010
        /*0044*/ 	.byte	0x00, 0xf5, 0x21, 0x00


	//----- nvinfo : EIATTR_KPARAM_INFO
	.align		4
.L_15:
        /*0048*/ 	.byte	0x04, 0x17
        /*004a*/ 	.short	(.L_17 - .L_16)
.L_16:
        /*004c*/ 	.word	0x00000000
        /*0050*/ 	.short	0x0001
        /*0052*/ 	.short	0x0008
        /*0054*/ 	.byte	0x00, 0xf5, 0x21, 0x00


	//----- nvinfo : EIATTR_KPARAM_INFO
	.align		4
.L_17:
        /*0058*/ 	.byte	0x04, 0x17
        /*005a*/ 	.short	(.L_19 - .L_18)
.L_18:
        /*005c*/ 	.word	0x00000000
        /*0060*/ 	.short	0x0000
        /*0062*/ 	.short	0x0000
        /*0064*/ 	.byte	0x00, 0xf5, 0x21, 0x00


	//----- nvinfo : EIATTR_SPARSE_MMA_MASK
	.align		4
.L_19:
        /*0068*/ 	.byte	0x03, 0x50
        /*006a*/ 	.short	0x0000


	//----- nvinfo : EIATTR_MAXREG_COUNT
	.align		4
        /*006c*/ 	.byte	0x03, 0x1b
        /*006e*/ 	.short	0x00ff


	//----- nvinfo : EIATTR_ANNOTATIONS
	.align		4
        /*0070*/ 	.byte	0x04, 0x55
        /*0072*/ 	.short	(.L_21 - .L_20)


	//   ....[0]....
.L_20:
        /*0074*/ 	.word	0x00000001
        /*0078*/ 	.byte	0x80, 0x02, 0x00, 0x00, 0x01, 0x00, 0x00, 0x00, 0xb0, 0x02, 0x00, 0x00, 0x01, 0x00, 0x00, 0x00
        /* <DEDUP_REMOVED lines=12> */
        /*0148*/ 	.byte	0xb0, 0x49, 0x00, 0x00, 0x01, 0x00, 0x00, 0x00, 0xf0, 0x5d, 0x00, 0x00


	//----- nvinfo : EIATTR_MERCURY_ISA_VERSION
	.align		4
.L_21:
        /*0154*/ 	.byte	0x03, 0x5f
        /*0156*/ 	.short	0x0101


	//----- nvinfo : EIATTR_COOP_GROUP_MASK_REGIDS
	.align		4
        /*0158*/ 	.byte	0x04, 0x29
        /*015a*/ 	.short	(.L_23 - .L_22)


	//   ....[0]....
.L_22:
        /*015c*/ 	.word	0xffffffff


	//   ....[1]....
        /*0160*/ 	.word	0xffffffff


	//   ....[2]....
        /*0164*/ 	.word	0xffffffff


	//   ....[3]....
        /*0168*/ 	.word	0xffffffff


	//   ....[4]....
        /*016c*/ 	.word	0xffffffff


	//   ....[5]....
        /*0170*/ 	.word	0xffffffff


	//   ....[6]....
        /*0174*/ 	.word	0xffffffff


	//   ....[7]....
        /*0178*/ 	.word	0xffffffff


	//   ....[8]....
        /*017c*/ 	.word	0xffffffff


	//   ....[9]....
        /*0180*/ 	.word	0xffffffff


	//   ....[10]....
        /*0184*/ 	.word	0xffffffff


	//   ....[11]....
        /*0188*/ 	.word	0xffffffff


	//   ....[12]....
        /*018c*/ 	.word	0xffffffff


	//   ....[13]....
        /*0190*/ 	.word	0xffffffff


	//   ....[14]....
        /*0194*/ 	.word	0xffffffff


	//   ....[15]....
        /*0198*/ 	.word	0xffffffff


	//   ....[16]....
        /*019c*/ 	.word	0xffffffff


	//   ....[17]....
        /*01a0*/ 	.word	0xffffffff


	//   ....[18]....
        /*01a4*/ 	.word	0xffffffff


	//   ....[19]....
        /*01a8*/ 	.word	0xffffffff


	//   ....[20]....
        /*01ac*/ 	.word	0xffffffff


	//   ....[21]....
        /*01b0*/ 	.word	0xffffffff


	//   ....[22]....
        /*01b4*/ 	.word	0xffffffff


	//   ....[23]....
        /*01b8*/ 	.word	0xffffffff


	//   ....[24]....
        /*01bc*/ 	.word	0xffffffff


	//   ....[25]....
        /*01c0*/ 	.word	0xffffffff


	//   ....[26]....
        /*01c4*/ 	.word	0xffffffff


	//   ....[27]....
        /*01c8*/ 	.word	0xffffffff


	//   ....[28]....
        /*01cc*/ 	.word	0xffffffff


	//   ....[29]....
        /*01d0*/ 	.word	0xffffffff


	//   ....[30]....
        /*01d4*/ 	.word	0xffffffff


	//   ....[31]....
        /*01d8*/ 	.word	0xffffffff


	//   ....[32]....
        /*01dc*/ 	.word	0xffffffff


	//   ....[33]....
        /*01e0*/ 	.word	0xffffffff


	//   ....[34]....
        /*01e4*/ 	.word	0xffffffff


	//   ....[35]....
        /*01e8*/ 	.word	0xffffffff


	//   ....[36]....
        /*01ec*/ 	.word	0xffffffff


	//   ....[37]....
        /*01f0*/ 	.word	0xffffffff


	//   ....[38]....
        /*01f4*/ 	.word	0xffffffff


	//   ....[39]....
        /*01f8*/ 	.word	0xffffffff


	//   ....[40]....
        /*01fc*/ 	.word	0xffffffff


	//   ....[41]....
        /*0200*/ 	.word	0xffffffff


	//   ....[42]....
        /*0204*/ 	.word	0xffffffff


	//   ....[43]....
        /*0208*/ 	.word	0xffffffff


	//   ....[44]....
        /*020c*/ 	.word	0xffffffff


	//   ....[45]....
        /*0210*/ 	.word	0xffffffff


	//   ....[46]....
        /*0214*/ 	.word	0xffffffff


	//   ....[47]....
        /*0218*/ 	.word	0xffffffff


	//   ....[48]....
        /*021c*/ 	.word	0xffffffff


	//   ....[49]....
        /*0220*/ 	.word	0xffffffff


	//   ....[50]....
        /*0224*/ 	.word	0xffffffff


	//   ....[51]....
        /*0228*/ 	.word	0xffffffff


	//   ....[52]....
        /*022c*/ 	.word	0xffffffff


	//   ....[53]....
        /*0230*/ 	.word	0xffffffff


	//   ....[54]....
        /*0234*/ 	.word	0xffffffff


	//   ....[55]....
        /*0238*/ 	.word	0xffffffff


	//   ....[56]....
        /*023c*/ 	.word	0xffffffff


	//   ....[57]....
        /*0240*/ 	.word	0xffffffff


	//   ....[58]....
        /*0244*/ 	.word	0xffffffff


	//   ....[59]....
        /*0248*/ 	.word	0xffffffff


	//   ....[60]....
        /*024c*/ 	.word	0xffffffff


	//   ....[61]....
        /*0250*/ 	.word	0xffffffff


	//   ....[62]....
        /*0254*/ 	.word	0xffffffff


	//   ....[63]....
        /*0258*/ 	.word	0xffffffff


	//   ....[64]....
        /*025c*/ 	.word	0xffffffff


	//   ....[65]....
        /*0260*/ 	.word	0xffffffff


	//   ....[66]....
        /*0264*/ 	.word	0xffffffff


	//   ....[67]....
        /*0268*/ 	.word	0xffffffff


	//   ....[68]....
        /*026c*/ 	.word	0xffffffff


	//   ....[69]....
        /*0270*/ 	.word	0xffffffff


	//   ....[70]....
        /*0274*/ 	.word	0xffffffff


	//   ....[71]....
        /*0278*/ 	.word	0xffffffff


	//   ....[72]....
        /*027c*/ 	.word	0xffffffff


	//   ....[73]....
        /*0280*/ 	.word	0xffffffff


	//   ....[74]....
        /*0284*/ 	.word	0xffffffff


	//   ....[75]....
        /*0288*/ 	.word	0xffffffff


	//   ....[76]....
        /*028c*/ 	.word	0xffffffff


	//   ....[77]....
        /*0290*/ 	.word	0xffffffff


	//   ....[78]....
        /*0294*/ 	.word	0xffffffff


	//   ....[79]....
        /*0298*/ 	.word	0xffffffff


	//   ....[80]....
        /*029c*/ 	.word	0xffffffff


	//   ....[81]....
        /*02a0*/ 	.word	0xffffffff


	//   ....[82]....
        /*02a4*/ 	.word	0xffffffff


	//   ....[83]....
        /*02a8*/ 	.word	0xffffffff


	//   ....[84]....
        /*02ac*/ 	.word	0xffffffff


	//   ....[85]....
        /*02b0*/ 	.word	0xffffffff


	//   ....[86]....
        /*02b4*/ 	.word	0xffffffff


	//   ....[87]....
        /*02b8*/ 	.word	0xffffffff


	//   ....[88]....
        /*02bc*/ 	.word	0xffffffff


	//   ....[89]....
        /*02c0*/ 	.word	0xffffffff


	//   ....[90]....
        /*02c4*/ 	.word	0xffffffff


	//   ....[91]....
        /*02c8*/ 	.word	0xffffffff


	//   ....[92]....
        /*02cc*/ 	.word	0xffffffff


	//   ....[93]....
        /*02d0*/ 	.word	0xffffffff


	//   ....[94]....
        /*02d4*/ 	.word	0xffffffff


	//   ....[95]....
        /*02d8*/ 	.word	0xffffffff


	//   ....[96]....
        /*02dc*/ 	.word	0xffffffff


	//   ....[97]....
        /*02e0*/ 	.word	0xffffffff


	//   ....[98]....
        /*02e4*/ 	.word	0xffffffff


	//   ....[99]....
        /*02e8*/ 	.word	0xffffffff


	//   ....[100]....
        /*02ec*/ 	.word	0xffffffff


	//   ....[101]....
        /*02f0*/ 	.word	0xffffffff


	//   ....[102]....
        /*02f4*/ 	.word	0xffffffff


	//   ....[103]....
        /*02f8*/ 	.word	0xffffffff


	//   ....[104]....
        /*02fc*/ 	.word	0xffffffff


	//   ....[105]....
        /*0300*/ 	.word	0xffffffff


	//   ....[106]....
        /*0304*/ 	.word	0xffffffff


	//   ....[107]....
        /*0308*/ 	.word	0xffffffff


	//   ....[108]....
        /*030c*/ 	.word	0xffffffff


	//   ....[109]....
        /*0310*/ 	.word	0xffffffff


	//   ....[110]....
        /*0314*/ 	.word	0xffffffff


	//   ....[111]....
        /*0318*/ 	.word	0xffffffff


	//   ....[112]....
        /*031c*/ 	.word	0xffffffff


	//   ....[113]....
        /*0320*/ 	.word	0xffffffff


	//   ....[114]....
        /*0324*/ 	.word	0x0500000e


	//   ....[115]....
        /*0328*/ 	.word	0x0500000e


	//   ....[116]....
        /*032c*/ 	.word	0x0500000e


	//   ....[117]....
        /*0330*/ 	.word	0x0500000e


	//   ....[118]....
        /*0334*/ 	.word	0x0500000e


	//   ....[119]....
        /*0338*/ 	.word	0x0500000e


	//   ....[120]....
        /*033c*/ 	.word	0x0500000e


	//   ....[121]....
        /*0340*/ 	.word	0x0500000e


	//   ....[122]....
        /*0344*/ 	.word	0x0500000e


	//   ....[123]....
        /*0348*/ 	.word	0x0500000e


	//   ....[124]....
        /*034c*/ 	.word	0x0500000e


	//   ....[125]....
        /*0350*/ 	.word	0x0500000e


	//   ....[126]....
        /*0354*/ 	.word	0x0500000e


	//   ....[127]....
        /*0358*/ 	.word	0x0500000e


	//   ....[128]....
        /*035c*/ 	.word	0x0500000e


	//   ....[129]....
        /*0360*/ 	.word	0x0500000e


	//   ....[130]....
        /*0364*/ 	.word	0x0500000e


	//   ....[131]....
        /*0368*/ 	.word	0x0500000e


	//   ....[132]....
        /*036c*/ 	.word	0x0500000e


	//   ....[133]....
        /*0370*/ 	.word	0x0500000e


	//   ....[134]....
        /*0374*/ 	.word	0x0500000e


	//   ....[135]....
        /*0378*/ 	.word	0x0500000e


	//   ....[136]....
        /*037c*/ 	.word	0x0500000e


	//   ....[137]....
        /*0380*/ 	.word	0x0500000e


	//   ....[138]....
        /*0384*/ 	.word	0x0500000e


	//   ....[139]....
        /*0388*/ 	.word	0x0500000e


	//   ....[140]....
        /*038c*/ 	.word	0x0500000e


	//   ....[141]....
        /*0390*/ 	.word	0x0500000e


	//   ....[142]....
        /*0394*/ 	.word	0x0500000e


	//   ....[143]....
        /*0398*/ 	.word	0x0500000e


	//   ....[144]....
        /*039c*/ 	.word	0x0500000e


	//   ....[145]....
        /*03a0*/ 	.word	0x0500000e


	//   ....[146]....
        /*03a4*/ 	.word	0x0500000e


	//   ....[147]....
        /*03a8*/ 	.word	0x0500000e


	//   ....[148]....
        /*03ac*/ 	.word	0x0500000e


	//   ....[149]....
        /*03b0*/ 	.word	0x0500000e


	//   ....[150]....
        /*03b4*/ 	.word	0x0500000e


	//   ....[151]....
        /*03b8*/ 	.word	0x0500000e


	//   ....[152]....
        /*03bc*/ 	.word	0x0500000e


	//   ....[153]....
        /*03c0*/ 	.word	0x0500000e


	//   ....[154]....
        /*03c4*/ 	.word	0x0500000e


	//   ....[155]....
        /*03c8*/ 	.word	0x0500000e


	//   ....[156]....
        /*03cc*/ 	.word	0x0500000e


	//   ....[157]....
        /*03d0*/ 	.word	0x0500000e


	//   ....[158]....
        /*03d4*/ 	.word	0x0500000e


	//   ....[159]....
        /*03d8*/ 	.word	0x0500000e


	//   ....[160]....
        /*03dc*/ 	.word	0x0500000e


	//   ....[161]....
        /*03e0*/ 	.word	0x0500000e


	//   ....[162]....
        /*03e4*/ 	.word	0x0500000e


	//   ....[163]....
        /*03e8*/ 	.word	0x0500000e


	//   ....[164]....
        /*03ec*/ 	.word	0x0500000e


	//   ....[165]....
        /*03f0*/ 	.word	0x0500000e


	//   ....[166]....
        /*03f4*/ 	.word	0x0500000e


	//   ....[167]....
        /*03f8*/ 	.word	0x0500000e


	//   ....[168]....
        /*03fc*/ 	.word	0x0500000e


	//   ....[169]....
        /*0400*/ 	.word	0x0500000e


	//   ....[170]....
        /*0404*/ 	.word	0x0500000e


	//   ....[171]....
        /*0408*/ 	.word	0x0500000e


	//   ....[172]....
        /*040c*/ 	.word	0x0500000e


	//   ....[173]....
        /*0410*/ 	.word	0x0500000e


	//   ....[174]....
        /*0414*/ 	.word	0x0500000e


	//   ....[175]....
        /*0418*/ 	.word	0x0500000e


	//   ....[176]....
        /*041c*/ 	.word	0x0500000e


	//   ....[177]....
        /*0420*/ 	.word	0x0500000e


	//   ....[178]....
        /*0424*/ 	.word	0x0500000e


	//   ....[179]....
        /*0428*/ 	.word	0x0500000e


	//   ....[180]....
        /*042c*/ 	.word	0x0500000e


	//   ....[181]....
        /*0430*/ 	.word	0x0500000e


	//   ....[182]....
        /*0434*/ 	.word	0x0500000e


	//   ....[183]....
        /*0438*/ 	.word	0x0500000e


	//   ....[184]....
        /*043c*/ 	.word	0x0500000e


	//   ....[185]....
        /*0440*/ 	.word	0x0500000e


	//   ....[186]....
        /*0444*/ 	.word	0x0500000e


	//   ....[187]....
        /*0448*/ 	.word	0x0500000e


	//   ....[188]....
        /*044c*/ 	.word	0x0500000e


	//   ....[189]....
        /*0450*/ 	.word	0x0500000e


	//   ....[190]....
        /*0454*/ 	.word	0x0500000e


	//   ....[191]....
        /*0458*/ 	.word	0x0500000e


	//   ....[192]....
        /*045c*/ 	.word	0x0500000e


	//   ....[193]....
        /*0460*/ 	.word	0x0500000e


	//----- nvinfo : EIATTR_COOP_GROUP_INSTR_OFFSETS
	.align		4
.L_23:
        /*0464*/ 	.byte	0x04, 0x28
        /*0466*/ 	.short	(.L_25 - .L_24)


	//   ....[0]....
.L_24:
        /*0468*/ 	.word	0x00001380


	//   ....[1]....
        /*046c*/ 	.word	0x000028a0


	//   ....[2]....
        /*0470*/ 	.word	0x000028d0


	//   ....[3]....
        /*0474*/ 	.word	0x000028f0


	//   ....[4]....
        /*0478*/ 	.word	0x00002900


	//   ....[5]....
        /*047c*/ 	.word	0x00002910


	//   ....[6]....
        /*0480*/ 	.word	0x00002920


	//   ....[7]....
        /*0484*/ 	.word	0x00002930


	//   ....[8]....
        /*0488*/ 	.word	0x00002950


	//   ....[9]....
        /*048c*/ 	.word	0x00002980


	//   ....[10]....
        /*0490*/ 	.word	0x000029e0


	//   ....[11]....
        /*0494*/ 	.word	0x00002a10


	//   ....[12]....
        /*0498*/ 	.word	0x00002a50


	//   ....[13]....
        /*049c*/ 	.word	0x00002b10


	//   ....[14]....
        /*04a0*/ 	.word	0x00002c10


	//   ....[15]....
        /*04a4*/ 	.word	0x00002c20


	//   ....[16]....
        /*04a8*/ 	.word	0x00002c30


	//   ....[17]....
        /*04ac*/ 	.word	0x00002c40


	//   ....[18]....
        /*04b0*/ 	.word	0x00002ce0


	//   ....[19]....
        /*04b4*/ 	.word	0x00002fd0


	//   ....[20]....
        /*04b8*/ 	.word	0x00003250


	//   ....[21]....
        /*04bc*/ 	.word	0x00003260


	//   ....[22]....
        /*04c0*/ 	.word	0x00003380


	//   ....[23]....
        /*04c4*/ 	.word	0x000035b0


	//   ....[24]....
        /*04c8*/ 	.word	0x000035c0


	//   ....[25]....
        /*04cc*/ 	.word	0x00003810


	//   ....[26]....
        /*04d0*/ 	.word	0x00003820


	//   ....[27]....
        /*04d4*/ 	.word	0x00003a70


	//   ....[28]....
        /*04d8*/ 	.word	0x00003a80


	//   ....[29]....
        /*04dc*/ 	.word	0x00003d80


	//   ....[30]....
        /*04e0*/ 	.word	0x00003d90


	//   ....[31]....
        /*04e4*/ 	.word	0x00003fc0


	//   ....[32]....
        /*04e8*/ 	.word	0x00003fd0


	//   ....[33]....
        /*04ec*/ 	.word	0x00004630


	//   ....[34]....
        /*04f0*/ 	.word	0x00004ab0


	//   ....[35]....
        /*04f4*/ 	.word	0x00004ad0


	//   ....[36]....
        /*04f8*/ 	.word	0x00004af0


	//   ....[37]....
        /*04fc*/ 	.word	0x00004b10


	//   ....[38]....
        /*0500*/ 	.word	0x00004b30


	//   ....[39]....
        /*0504*/ 	.word	0x00004bd0


	//   ....[40]....
        /*0508*/ 	.word	0x00004bf0


	//   ....[41]....
        /*050c*/ 	.word	0x00004c10


	//   ....[42]....
        /*0510*/ 	.word	0x00004c30


	//   ....[43]....
        /*0514*/ 	.word	0x00004c50


	//   ....[44]....
        /*0518*/ 	.word	0x00004ce0


	//   ....[45]....
        /*051c*/ 	.word	0x00004d00


	//   ....[46]....
        /*0520*/ 	.word	0x00004d20


	//   ....[47]....
        /*0524*/ 	.word	0x00004d40


	//   ....[48]....
        /*0528*/ 	.word	0x00004d60


	//   ....[49]....
        /*052c*/ 	.word	0x00004e10


	//   ....[50]....
        /*0530*/ 	.word	0x00004e30


	//   ....[51]....
        /*0534*/ 	.word	0x00004e50


	//   ....[52]....
        /*0538*/ 	.word	0x00004e70


	//   ....[53]....
        /*053c*/ 	.word	0x00004e90


	//   ....[54]....
        /*0540*/ 	.word	0x00004f50


	//   ....[55]....
        /*0544*/ 	.word	0x00004f70


	//   ....[56]....
        /*0548*/ 	.word	0x00004f90


	//   ....[57]....
        /*054c*/ 	.word	0x00004fb0


	//   ....[58]....
        /*0550*/ 	.word	0x00004fd0


	//   ....[59]....
        /*0554*/ 	.word	0x00005090


	//   ....[60]....
        /*0558*/ 	.word	0x000050b0


	//   ....[61]....
        /*055c*/ 	.word	0x000050d0


	//   ....[62]....
        /*0560*/ 	.word	0x000050f0


	//   ....[63]....
        /*0564*/ 	.word	0x00005110


	//   ....[64]....
        /*0568*/ 	.word	0x000051d0


	//   ....[65]....
        /*056c*/ 	.word	0x000051f0


	//   ....[66]....
        /*0570*/ 	.word	0x00005210


	//   ....[67]....
        /*0574*/ 	.word	0x00005230


	//   ....[68]....
        /*0578*/ 	.word	0x00005250


	//   ....[69]....
        /*057c*/ 	.word	0x00005310


	//   ....[70]....
        /*0580*/ 	.word	0x00005330


	//   ....[71]....
        /*0584*/ 	.word	0x00005350


	//   ....[72]....
        /*0588*/ 	.word	0x00005370


	//   ....[73]....
        /*058c*/ 	.word	0x00005390


	//   ....[74]....
        /*0590*/ 	.word	0x00005450


	//   ....[75]....
        /*0594*/ 	.word	0x00005470


	//   ....[76]....
        /*0598*/ 	.word	0x00005490


	//   ....[77]....
        /*059c*/ 	.word	0x000054b0


	//   ....[78]....
        /*05a0*/ 	.word	0x000054d0


	//   ....[79]....
        /*05a4*/ 	.word	0x00005590


	//   ....[80]....
        /*05a8*/ 	.word	0x000055b0


	//   ....[81]....
        /*05ac*/ 	.word	0x000055d0


	//   ....[82]....
        /*05b0*/ 	.word	0x000055f0


	//   ....[83]....
        /*05b4*/ 	.word	0x00005610


	//   ....[84]....
        /*05b8*/ 	.word	0x000056d0


	//   ....[85]....
        /*05bc*/ 	.word	0x000056f0


	//   ....[86]....
        /*05c0*/ 	.word	0x00005710


	//   ....[87]....
        /*05c4*/ 	.word	0x00005730


	//   ....[88]....
        /*05c8*/ 	.word	0x00005750


	//   ....[89]....
        /*05cc*/ 	.word	0x00005810


	//   ....[90]....
        /*05d0*/ 	.word	0x00005830


	//   ....[91]....
        /*05d4*/ 	.word	0x00005850


	//   ....[92]....
        /*05d8*/ 	.word	0x00005870


	//   ....[93]....
        /*05dc*/ 	.word	0x00005890


	//   ....[94]....
        /*05e0*/ 	.word	0x00005950


	//   ....[95]....
        /*05e4*/ 	.word	0x00005970


	//   ....[96]....
        /*05e8*/ 	.word	0x00005990


	//   ....[97]....
        /*05ec*/ 	.word	0x000059b0


	//   ....[98]....
        /*05f0*/ 	.word	0x000059d0


	//   ....[99]....
        /*05f4*/ 	.word	0x00005a90


	//   ....[100]....
        /*05f8*/ 	.word	0x00005ab0


	//   ....[101]....
        /*05fc*/ 	.word	0x00005ad0


	//   ....[102]....
        /*0600*/ 	.word	0x00005af0


	//   ....[103]....
        /*0604*/ 	.word	0x00005b10


	//   ....[104]....
        /*0608*/ 	.word	0x00005bc0


	//   ....[105]....
        /*060c*/ 	.word	0x00005be0


	//   ....[106]....
        /*0610*/ 	.word	0x00005c00


	//   ....[107]....
        /*0614*/ 	.word	0x00005c20


	//   ....[108]....
        /*0618*/ 	.word	0x00005c40


	//   ....[109]....
        /*061c*/ 	.word	0x00005cf0


	//   ....[110]....
        /*0620*/ 	.word	0x00005d10


	//   ....[111]....
        /*0624*/ 	.word	0x00005d30


	//   ....[112]....
        /*0628*/ 	.word	0x00005d50


	//   ....[113]....
        /*062c*/ 	.word	0x00005d70


	//   ....[114]....
        /*0630*/ 	.word	0x00005e80


	//   ....[115]....
        /*0634*/ 	.word	0x00005f20


	//   ....[116]....
        /*0638*/ 	.word	0x00005f90


	//   ....[117]....
        /*063c*/ 	.word	0x00006000


	//   ....[118]....
        /*0640*/ 	.word	0x00006070


	//   ....[119]....
        /*0644*/ 	.word	0x00006100


	//   ....[120]....
        /*0648*/ 	.word	0x000061a0


	//   ....[121]....
        /*064c*/ 	.word	0x00006210


	//   ....[122]....
        /*0650*/ 	.word	0x00006280


	//   ....[123]....
        /*0654*/ 	.word	0x000062f0


	//   ....[124]....
        /*0658*/ 	.word	0x00006390


	//   ....[125]....
        /*065c*/ 	.word	0x00006430


	//   ....[126]....
        /*0660*/ 	.word	0x000064a0


	//   ....[127]....
        /*0664*/ 	.word	0x00006510


	//   ....[128]....
        /*0668*/ 	.word	0x00006580


	//   ....[129]....
        /*066c*/ 	.word	0x00006620


	//   ....[130]....
        /*0670*/ 	.word	0x000066c0


	//   ....[131]....
        /*0674*/ 	.word	0x00006730


	//   ....[132]....
        /*0678*/ 	.word	0x000067a0


	//   ....[133]....
        /*067c*/ 	.word	0x00006810


	//   ....[134]....
        /*0680*/ 	.word	0x000068b0


	//   ....[135]....
        /*0684*/ 	.word	0x00006950


	//   ....[136]....
        /*0688*/ 	.word	0x000069c0


	//   ....[137]....
        /*068c*/ 	.word	0x00006a30


	//   ....[138]....
        /*0690*/ 	.word	0x00006aa0


	//   ....[139]....
        /*0694*/ 	.word	0x00006b40


	//   ....[140]....
        /*0698*/ 	.word	0x00006be0


	//   ....[141]....
        /*069c*/ 	.word	0x00006c50


	//   ....[142]....
        /*06a0*/ 	.word	0x00006cc0


	//   ....[143]....
        /*06a4*/ 	.word	0x00006d30


	//   ....[144]....
        /*06a8*/ 	.word	0x00006dd0


	//   ....[145]....
        /*06ac*/ 	.word	0x00006e70


	//   ....[146]....
        /*06b0*/ 	.word	0x00006ee0


	//   ....[147]....
        /*06b4*/ 	.word	0x00006f50


	//   ....[148]....
        /*06b8*/ 	.word	0x00006fc0


	//   ....[149]....
        /*06bc*/ 	.word	0x00007060


	//   ....[150]....
        /*06c0*/ 	.word	0x00007100


	//   ....[151]....
        /*06c4*/ 	.word	0x00007170


	//   ....[152]....
        /*06c8*/ 	.word	0x000071e0


	//   ....[153]....
        /*06cc*/ 	.word	0x00007250


	//   ....[154]....
        /*06d0*/ 	.word	0x000072f0


	//   ....[155]....
        /*06d4*/ 	.word	0x00007390


	//   ....[156]....
        /*06d8*/ 	.word	0x00007400


	//   ....[157]....
        /*06dc*/ 	.word	0x00007470


	//   ....[158]....
        /*06e0*/ 	.word	0x000074e0


	//   ....[159]....
        /*06e4*/ 	.word	0x00007580


	//   ....[160]....
        /*06e8*/ 	.word	0x00007620


	//   ....[161]....
        /*06ec*/ 	.word	0x00007690


	//   ....[162]....
        /*06f0*/ 	.word	0x00007700


	//   ....[163]....
        /*06f4*/ 	.word	0x00007770


	//   ....[164]....
        /*06f8*/ 	.word	0x00007810


	//   ....[165]....
        /*06fc*/ 	.word	0x000078b0


	//   ....[166]....
        /*0700*/ 	.word	0x00007920


	//   ....[167]....
        /*0704*/ 	.word	0x00007990


	//   ....[168]....
        /*0708*/ 	.word	0x00007a00


	//   ....[169]....
        /*070c*/ 	.word	0x00007aa0


	//   ....[170]....
        /*0710*/ 	.word	0x00007b40


	//   ....[171]....
        /*0714*/ 	.word	0x00007bb0


	//   ....[172]....
        /*0718*/ 	.word	0x00007c20


	//   ....[173]....
        /*071c*/ 	.word	0x00007c90


	//   ....[174]....
        /*0720*/ 	.word	0x00007d30


	//   ....[175]....
        /*0724*/ 	.word	0x00007dd0


	//   ....[176]....
        /*0728*/ 	.word	0x00007e40


	//   ....[177]....
        /*072c*/ 	.word	0x00007eb0


	//   ....[178]....
        /*0730*/ 	.word	0x00007f20


	//   ....[179]....
        /*0734*/ 	.word	0x00007fc0


	//   ....[180]....
        /*0738*/ 	.word	0x00008060


	//   ....[181]....
        /*073c*/ 	.word	0x000080d0


	//   ....[182]....
        /*0740*/ 	.word	0x00008140


	//   ....[183]....
        /*0744*/ 	.word	0x000081b0


	//   ....[184]....
        /*0748*/ 	.word	0x00008250


	//   ....[185]....
        /*074c*/ 	.word	0x000082f0


	//   ....[186]....
        /*0750*/ 	.word	0x00008360


	//   ....[187]....
        /*0754*/ 	.word	0x000083d0


	//   ....[188]....
        /*0758*/ 	.word	0x00008440


	//   ....[189]....
        /*075c*/ 	.word	0x000084e0


	//   ....[190]....
        /*0760*/ 	.word	0x00008580


	//   ....[191]....
        /*0764*/ 	.word	0x000085f0


	//   ....[192]....
        /*0768*/ 	.word	0x00008660


	//   ....[193]....
        /*076c*/ 	.word	0x000086d0


	//----- nvinfo : EIATTR_VRC_CTA_INIT_COUNT
	.align		4
.L_25:
        /*0770*/ 	.byte	0x02, 0x4a
	.zero		1
	.zero		1


	//----- nvinfo : EIATTR_EXIT_INSTR_OFFSETS
	.align		4
        /*0774*/ 	.byte	0x04, 0x1c
        /*0776*/ 	.short	(.L_27 - .L_26)


	//   ....[0]....
.L_26:
        /*0778*/ 	.word	0x000002f0


	//   ....[1]....
        /*077c*/ 	.word	0x00005e10


	//----- nvinfo : EIATTR_CRS_STACK_SIZE
	.align		4
.L_27:
        /*0780*/ 	.byte	0x04, 0x1e
        /*0782*/ 	.short	(.L_29 - .L_28)
.L_28:
        /*0784*/ 	.word	0x00000000


	//----- nvinfo : EIATTR_CBANK_PARAM_SIZE
	.align		4
.L_29:
        /*0788*/ 	.byte	0x03, 0x19
        /*078a*/ 	.short	0x0024


	//----- nvinfo : EIATTR_PARAM_CBANK
	.align		4
        /*078c*/ 	.byte	0x04, 0x0a
        /*078e*/ 	.short	(.L_31 - .L_30)
	.align		4
.L_30:
        /*0790*/ 	.word	index@(.nv.constant0._Z9warp_gemmPKfS0_Pfiii)
        /*0794*/ 	.short	0x0380
        /*0796*/ 	.short	0x0024


	//----- nvinfo : EIATTR_SW_WAR
	.align		4
.L_31:
        /*0798*/ 	.byte	0x04, 0x36
        /*079a*/ 	.short	(.L_33 - .L_32)
.L_32:
        /*079c*/ 	.word	0x00000008
.L_33:


//--------------------- .nv.callgraph             --------------------------
	.section	.nv.callgraph,"",@"SHT_CUDA_CALLGRAPH"
	.align	4
	.sectionentsize	8
	.align		4
        /*0000*/ 	.word	0x00000000
	.align		4
        /*0004*/ 	.word	0xffffffff
	.align		4
        /*0008*/ 	.word	0x00000000
	.align		4
        /*000c*/ 	.word	0xfffffffe
	.align		4
        /*0010*/ 	.word	0x00000000
	.align		4
        /*0014*/ 	.word	0xfffffffd
	.align		4
        /*0018*/ 	.word	0x00000000
	.align		4
        /*001c*/ 	.word	0xfffffffc


//--------------------- .text._Z9warp_gemmPKfS0_Pfiii --------------------------
	.section	.text._Z9warp_gemmPKfS0_Pfiii,"ax",@progbits
	.align	128
        .global         _Z9warp_gemmPKfS0_Pfiii
        .type           _Z9warp_gemmPKfS0_Pfiii,@function
        .size           _Z9warp_gemmPKfS0_Pfiii,(.L_x_163 - _Z9warp_gemmPKfS0_Pfiii)
        .other          _Z9warp_gemmPKfS0_Pfiii,@"STO_CUDA_ENTRY STV_DEFAULT"
_Z9warp_gemmPKfS0_Pfiii:
.text._Z9warp_gemmPKfS0_Pfiii:
[----:B------:R-:W0:Y:S01]  /*0000*/  LDC R1, c[0x0][0x37c] ;  /* 0x0000df00ff017b82 */ /* 0x000e220000000800 */
[----:B------:R-:W1:Y:S01]  /*0010*/  LDCU UR67, c[0x0][0x39c] ;  /* 0x00007380ff4377ac */ /* 0x000e620008000800 */
[----:B------:R-:W2:Y:S06]  /*0020*/  S2R R7, SR_TID.X ;  /* 0x0000000000077919 */ /* 0x000eac0000002100 */
[----:B------:R-:W2:Y:S01]  /*0030*/  LDC R0, c[0x0][0x360] ;  /* 0x0000d800ff007b82 */ /* 0x000ea20000000800 */
[----:B0-----:R-:W-:Y:S01]  /*0040*/  IADD3 R1, PT, PT, R1, -0x440, RZ ;  /* 0xfffffbc001017810 */ /* 0x001fe20007ffe0ff */
[----:B-1----:R-:W-:-:S04]  /*0050*/  UIADD3 UR4, UPT, UPT, UR67, 0xf, URZ ;  /* 0x0000000f43047890 */ /* 0x002fc8000fffe0ff */
[----:B------:R-:W-:-:S04]  /*0060*/  USHF.R.S32.HI UR5, URZ, 0x1f, UR4 ;  /* 0x0000001fff057899 */ /* 0x000fc80008011404 */
[----:B------:R-:W-:-:S03]  /*0070*/  ULEA.HI UR5, UR5, UR4, URZ, 0x4 ;  /* 0x0000000405057291 */ /* 0x000fc6000f8f20ff */
[----:B------:R-:W2:Y:S01]  /*0080*/  S2UR UR4, SR_CTAID.X ;  /* 0x00000000000479c3 */ /* 0x000ea20000002500 */
[----:B------:R-:W-:-:S06]  /*0090*/  USHF.R.S32.HI UR5, URZ, 0x4, UR5 ;  /* 0x00000004ff057899 */ /* 0x000fcc0008011405 */
[----:B------:R-:W-:-:S05]  /*00a0*/  IMAD.U32 R6, RZ, RZ, UR5 ;  /* 0x00000005ff067e24 */ /* 0x000fca000f8e00ff */
[-C--:B------:R-:W-:Y:S02]  /*00b0*/  IABS R5, R6.reuse ;  /* 0x0000000600057213 */ /* 0x080fe40000000000 */
[----:B------:R-:W-:Y:S02]  /*00c0*/  IABS R6, R6 ;  /* 0x0000000600067213 */ /* 0x000fe40000000000 */
[----:B------:R-:W0:Y:S01]  /*00d0*/  I2F.RP R4, R5 ;  /* 0x0000000500047306 */ /* 0x000e220000209400 */
[----:B--2---:R-:W-:Y:S01]  /*00e0*/  IMAD R0, R0, UR4, R7 ;  /* 0x0000000400007c24 */ /* 0x004fe2000f8e0207 */
[----:B------:R-:W1:Y:S04]  /*00f0*/  LDCU UR4, c[0x0][0x398] ;  /* 0x00007300ff0477ac */ /* 0x000e680008000800 */
[----:B------:R-:W-:-:S02]  /*0100*/  SHF.R.U32.HI R0, RZ, 0x5, R0 ;  /* 0x00000005ff007819 */ /* 0x000fc40000011600 */
[----:B0-----:R-:W0:Y:S02]  /*0110*/  MUFU.RCP R4, R4 ;  /* 0x0000000400047308 */ /* 0x001e240000001000 */
[----:B0-----:R-:W-:Y:S02]  /*0120*/  IADD3 R2, PT, PT, R4, 0xffffffe, RZ ;  /* 0x0ffffffe04027810 */ /* 0x001fe40007ffe0ff */
[----:B------:R-:W-:-:S04]  /*0130*/  IABS R4, R0 ;  /* 0x0000000000047213 */ /* 0x000fc80000000000 */
[----:B------:R0:W2:Y:S02]  /*0140*/  F2I.FTZ.U32.TRUNC.NTZ R3, R2 ;  /* 0x0000000200037305 */ /* 0x0000a4000021f000 */
[----:B0-----:R-:W-:Y:S02]  /*0150*/  HFMA2 R2, -RZ, RZ, 0, 0 ;  /* 0x00000000ff027431 */ /* 0x001fe400000001ff */
[----:B--2---:R-:W-:-:S04]  /*0160*/  IMAD.MOV R8, RZ, RZ, -R3 ;  /* 0x000000ffff087224 */ /* 0x004fc800078e0a03 */
[----:B------:R-:W-:-:S04]  /*0170*/  IMAD R7, R8, R5, RZ ;  /* 0x0000000508077224 */ /* 0x000fc800078e02ff */
[----:B------:R-:W-:-:S04]  /*0180*/  IMAD.HI.U32 R3, R3, R7, R2 ;  /* 0x0000000703037227 */ /* 0x000fc800078e0002 */
[----:B------:R-:W-:Y:S02]  /*0190*/  IMAD.MOV R2, RZ, RZ, -R6 ;  /* 0x000000ffff027224 */ /* 0x000fe400078e0a06 */
[----:B------:R-:W-:-:S04]  /*01a0*/  IMAD.HI.U32 R3, R3, R4, RZ ;  /* 0x0000000403037227 */ /* 0x000fc800078e00ff */
[----:B------:R-:W-:-:S05]  /*01b0*/  IMAD R2, R3, R2, R4 ;  /* 0x0000000203027224 */ /* 0x000fca00078e0204 */
[----:B------:R-:W-:-:S13]  /*01c0*/  ISETP.GT.U32.AND P1, PT, R5, R2, PT ;  /* 0x000000020500720c */ /* 0x000fda0003f24070 */
[-C--:B------:R-:W-:Y:S01]  /*01d0*/  @!P1 IADD3 R2, PT, PT, R2, -R5.reuse, RZ ;  /* 0x8000000502029210 */ /* 0x080fe20007ffe0ff */
[----:B------:R-:W-:Y:S01]  /*01e0*/  @!P1 VIADD R3, R3, 0x1 ;  /* 0x0000000103039836 */ /* 0x000fe20000000000 */
[----:B------:R-:W-:Y:S02]  /*01f0*/  ISETP.NE.AND P1, PT, RZ, UR5, PT ;  /* 0x00000005ff007c0c */ /* 0x000fe4000bf25270 */
[----:B------:R-:W-:Y:S02]  /*0200*/  ISETP.GE.U32.AND P0, PT, R2, R5, PT ;  /* 0x000000050200720c */ /* 0x000fe40003f06070 */
[----:B------:R-:W-:-:S04]  /*0210*/  LOP3.LUT R2, R0, UR5, RZ, 0x3c, !PT ;  /* 0x0000000500027c12 */ /* 0x000fc8000f8e3cff */
[----:B------:R-:W-:-:S07]  /*0220*/  ISETP.GE.AND P2, PT, R2, RZ, PT ;  /* 0x000000ff0200720c */ /* 0x000fce0003f46270 */
[----:B------:R-:W-:-:S05]  /*0230*/  @P0 IADD3 R3, PT, PT, R3, 0x1, RZ ;  /* 0x0000000103030810 */ /* 0x000fca0007ffe0ff */
[----:B------:R-:W-:-:S05]  /*0240*/  IMAD.MOV.U32 R9, RZ, RZ, R3 ;  /* 0x000000ffff097224 */ /* 0x000fca00078e0003 */
[----:B------:R-:W-:Y:S02]  /*0250*/  @!P2 IADD3 R9, PT, PT, -R9, RZ, RZ ;  /* 0x000000ff0909a210 */ /* 0x000fe40007ffe1ff */
[----:B------:R-:W-:-:S05]  /*0260*/  @!P1 LOP3.LUT R9, RZ, UR5, RZ, 0x33, !PT ;  /* 0x00000005ff099c12 */ /* 0x000fca000f8e33ff */
[----:B------:R-:W-:Y:S01]  /*0270*/  IMAD.MOV R213, RZ, RZ, -R9 ;  /* 0x000000ffffd57224 */ /* 0x000fe200078e0a09 */
[----:B------:R0:W-:Y:S01]  /*0280*/  STL [R1+0x42c], R9 ;  /* 0x00042c0901007387 */ /* 0x0001e20000100800 */
[----:B------:R-:W-:Y:S02]  /*0290*/  IMAD.SHL.U32 R2, R9, 0x10, RZ ;  /* 0x0000001009027824 */ /* 0x000fe400078e00ff */
[----:B------:R-:W-:-:S03]  /*02a0*/  IMAD R213, R213, UR5, R0 ;  /* 0x00000005d5d57c24 */ /* 0x000fc6000f8e0200 */
[----:B------:R0:W-:Y:S02]  /*02b0*/  STL [R1+0x428], R2 ;  /* 0x0004280201007387 */ /* 0x0001e40000100800 */
[----:B------:R-:W-:-:S04]  /*02c0*/  SHF.L.U32 R213, R213, 0x4, RZ ;  /* 0x00000004d5d57819 */ /* 0x000fc800000006ff */
[----:B------:R-:W-:-:S04]  /*02d0*/  ISETP.GE.AND P0, PT, R213, UR67, PT ;  /* 0x00000043d5007c0c */ /* 0x000fc8000bf06270 */
[----:B-1----:R-:W-:-:S13]  /*02e0*/  ISETP.GE.OR P0, PT, R2, UR4, P0 ;  /* 0x0000000402007c0c */ /* 0x002fda0008706670 */
[----:B0-----:R-:W-:Y:S05]  /*02f0*/  @P0 EXIT ;  /* 0x000000000000094d */ /* 0x001fea0003800000 */
[----:B------:R-:W0:Y:S01]  /*0300*/  LDC R0, c[0x0][0x3a0] ;  /* 0x0000e800ff007b82 */ /* 0x000e220000000800 */
[----:B------:R-:W-:Y:S01]  /*0310*/  IADD3 R3, PT, PT, R1, 0x20, RZ ;  /* 0x0000002001037810 */ /* 0x000fe20007ffe0ff */
[----:B------:R1:W-:Y:S01]  /*0320*/  STL.128 [R1], RZ ;  /* 0x000000ff01007387 */ /* 0x0003e20000100c00 */
[----:B------:R-:W2:Y:S03]  /*0330*/  LDCU.64 UR40, c[0x0][0x358] ;  /* 0x00006b00ff2877ac */ /* 0x000ea60008000a00 */
[----:B------:R1:W-:Y:S04]  /*0340*/  STL.128 [R1+0x10], RZ ;  /* 0x000010ff01007387 */ /* 0x0003e80000100c00 */
[----:B------:R1:W-:Y:S04]  /*0350*/  STL.128 [R1+0x20], RZ ;  /* 0x000020ff01007387 */ /* 0x0003e80000100c00 */
[----:B------:R1:W-:Y:S04]  /*0360*/  STL.128 [R1+0x30], RZ ;  /* 0x000030ff01007387 */ /* 0x0003e80000100c00 */
[----:B------:R1:W-:Y:S04]  /*0370*/  STL.128 [R1+0x40], RZ ;  /* 0x000040ff01007387 */ /* 0x0003e80000100c00 */
[----:B------:R1:W-:Y:S01]  /*0380*/  STL.128 [R1+0x50], RZ ;  /* 0x000050ff01007387 */ /* 0x0003e20000100c00 */
[----:B0-----:R-:W-:-:S03]  /*0390*/  ISETP.GE.AND P0, PT, R0, 0x1, PT ;  /* 0x000000010000780c */ /* 0x001fc60003f06270 */
[----:B------:R1:W-:Y:S04]  /*03a0*/  STL.128 [R1+0x60], RZ ;  /* 0x000060ff01007387 */ /* 0x0003e80000100c00 */
        /* <DEDUP_REMOVED lines=57> */
[----:B------:R1:W-:Y:S01]  /*0740*/  STL [R1+0x424], R3 ;  /* 0x0004240301007387 */ /* 0x0003e20000100800 */
[----:B--2---:R-:W-:Y:S05]  /*0750*/  @!P0 BRA `(.L_x_0) ;  /* 0x0000003c00c08947 */ /* 0x004fea0003800000 */
[----:B-1----:R-:W-:Y:S01]  /*0760*/  IMAD R3, R2, R0, R0 ;  /* 0x0000000002037224 */ /* 0x002fe200078e0200 */
[----:B------:R-:W-:Y:S01]  /*0770*/  IADD3 R2, PT, PT, R213, 0x1, RZ ;  /* 0x00000001d5027810 */ /* 0x000fe20007ffe0ff */
[----:B------:R-:W-:Y:S01]  /*0780*/  IMAD.MOV.U32 R6, RZ, RZ, RZ ;  /* 0x000000ffff067224 */ /* 0x000fe200078e00ff */
[----:B------:R-:W-:Y:S01]  /*0790*/  CS2R R4, SRZ ;  /* 0x0000000000047805 */ /* 0x000fe2000001ff00 */
[----:B------:R-:W-:Y:S01]  /*07a0*/  IMAD R3, R0, 0x2, R3 ;  /* 0x0000000200037824 */ /* 0x000fe200078e0203 */
[----:B------:R-:W-:Y:S02]  /*07b0*/  ISETP.GE.U32.AND P3, PT, R2, UR67, PT ;  /* 0x0000004302007c0c */ /* 0x000fe4000bf66070 */
[----:B------:R-:W-:Y:S02]  /*07c0*/  CS2R R10, SRZ ;  /* 0x00000000000a7805 */ /* 0x000fe4000001ff00 */
[----:B------:R-:W-:Y:S02]  /*07d0*/  CS2R R8, SRZ ;  /* 0x0000000000087805 */ /* 0x000fe4000001ff00 */
[----:B------:R-:W-:-:S02]  /*07e0*/  CS2R R14, SRZ ;  /* 0x00000000000e7805 */ /* 0x000fc4000001ff00 */
[C---:B------:R-:W-:Y:S02]  /*07f0*/  LEA R3, R0.reuse, R3, 0x1 ;  /* 0x0000000300037211 */ /* 0x040fe400078e08ff */
[----:B------:R-:W-:Y:S02]  /*0800*/  CS2R R12, SRZ ;  /* 0x00000000000c7805 */ /* 0x000fe4000001ff00 */
[----:B------:R-:W-:Y:S02]  /*0810*/  CS2R R194, SRZ ;  /* 0x0000000000c27805 */ /* 0x000fe4000001ff00 */
[----:B------:R-:W-:Y:S02]  /*0820*/  CS2R R192, SRZ ;  /* 0x0000000000c07805 */ /* 0x000fe4000001ff00 */
[----:B------:R-:W-:Y:S01]  /*0830*/  CS2R R198, SRZ ;  /* 0x0000000000c67805 */ /* 0x000fe2000001ff00 */
[----:B------:R-:W-:Y:S01]  /*0840*/  IMAD R3, R0, 0x2, R3 ;  /* 0x0000000200037824 */ /* 0x000fe200078e0203 */
[----:B------:R-:W-:-:S02]  /*0850*/  CS2R R196, SRZ ;  /* 0x0000000000c47805 */ /* 0x000fc4000001ff00 */
[----:B------:R-:W-:Y:S02]  /*0860*/  CS2R R18, SRZ ;  /* 0x0000000000127805 */ /* 0x000fe4000001ff00 */
[----:B------:R-:W-:Y:S01]  /*0870*/  CS2R R16, SRZ ;  /* 0x0000000000107805 */ /* 0x000fe2000001ff00 */
[----:B------:R-:W-:Y:S01]  /*0880*/  IMAD R3, R0, 0x2, R3 ;  /* 0x0000000200037824 */ /* 0x000fe200078e0203 */
[----:B------:R-:W-:Y:S02]  /*0890*/  CS2R R22, SRZ ;  /* 0x0000000000167805 */ /* 0x000fe4000001ff00 */
[----:B------:R-:W-:Y:S02]  /*08a0*/  CS2R R20, SRZ ;  /* 0x0000000000147805 */ /* 0x000fe4000001ff00 */
[----:B------:R-:W-:Y:S02]  /*08b0*/  CS2R R26, SRZ ;  /* 0x00000000001a7805 */ /* 0x000fe4000001ff00 */
[----:B------:R-:W-:-:S02]  /*08c0*/  CS2R R24, SRZ ;  /* 0x0000000000187805 */ /* 0x000fc4000001ff00 */
[----:B------:R-:W-:Y:S02]  /*08d0*/  LEA R0, R0, R3, 0x1 ;  /* 0x0000000300007211 */ /* 0x000fe400078e08ff */
[----:B------:R-:W-:Y:S02]  /*08e0*/  CS2R R30, SRZ ;  /* 0x00000000001e7805 */ /* 0x000fe4000001ff00 */
[----:B------:R-:W-:Y:S02]  /*08f0*/  CS2R R28, SRZ ;  /* 0x00000000001c7805 */ /* 0x000fe4000001ff00 */
[----:B------:R-:W-:Y:S02]  /*0900*/  CS2R R34, SRZ ;  /* 0x0000000000227805 */ /* 0x000fe4000001ff00 */
[----:B------:R-:W-:Y:S01]  /*0910*/  CS2R R32, SRZ ;  /* 0x0000000000207805 */ /* 0x000fe2000001ff00 */
[----:B------:R0:W-:Y:S01]  /*0920*/  STL [R1+0x430], R0 ;  /* 0x0004300001007387 */ /* 0x0001e20000100800 */
[----:B------:R-:W-:-:S02]  /*0930*/  CS2R R38, SRZ ;  /* 0x0000000000267805 */ /* 0x000fc4000001ff00 */
[----:B------:R-:W-:Y:S02]  /*0940*/  CS2R R36, SRZ ;  /* 0x0000000000247805 */ /* 0x000fe4000001ff00 */
[----:B------:R-:W-:Y:S02]  /*0950*/  CS2R R42, SRZ ;  /* 0x00000000002a7805 */ /* 0x000fe4000001ff00 */
[----:B------:R-:W-:Y:S02]  /*0960*/  CS2R R40, SRZ ;  /* 0x0000000000287805 */ /* 0x000fe4000001ff00 */
[----:B------:R-:W-:Y:S02]  /*0970*/  CS2R R46, SRZ ;  /* 0x00000000002e7805 */ /* 0x000fe4000001ff00 */
[----:B------:R-:W-:Y:S02]  /*0980*/  CS2R R44, SRZ ;  /* 0x00000000002c7805 */ /* 0x000fe4000001ff00 */
        /* <DEDUP_REMOVED lines=73> */
[----:B------:R-:W-:Y:S01]  /*0e20*/  CS2R R176, SRZ ;  /* 0x0000000000b07805 */ /* 0x000fe2000001ff00 */
[----:B------:R-:W-:Y:S01]  /*0e30*/  UMOV UR4, URZ ;  /* 0x000000ff00047c82 */ /* 0x000fe20008000000 */
        /* <DEDUP_REMOVED lines=56> */
[----:B0-----:R-:W-:-:S05]  /*11c0*/  UMOV UR63, URZ ;  /* 0x000000ff003f7c82 */ /* 0x001fca0008000000 */
.L_x_2:
[----:B------:R-:W2:Y:S01]  /*11d0*/  LDL R220, [R1+0x428] ;  /* 0x0004280001dc7983 */ /* 0x000ea20000100800 */
[----:B------:R-:W0:Y:S03]  /*11e0*/  LDCU UR68, c[0x0][0x3a0] ;  /* 0x00007400ff4477ac */ /* 0x000e260008000800 */
[----:B------:R-:W3:Y:S01]  /*11f0*/  LDL R219, [R1+0x42c] ;  /* 0x00042c0001db7983 */ /* 0x000ee20000100800 */
[----:B------:R-:W1:Y:S01]  /*1200*/  LDCU UR64, c[0x0][0x398] ;  /* 0x00007300ff4077ac */ /* 0x000e620008000800 */
[----:B------:R-:W-:Y:S01]  /*1210*/  CS2R R216, SRZ ;  /* 0x0000000000d87805 */ /* 0x000fe2000001ff00 */
[----:B------:R-:W4:Y:S01]  /*1220*/  S2R R221, SR_TID.X ;  /* 0x0000000000dd7919 */ /* 0x000f220000002100 */
[----:B------:R-:W3:Y:S01]  /*1230*/  LDL R218, [R1+0x430] ;  /* 0x0004300001da7983 */ /* 0x000ee20000100800 */
[----:B------:R-:W-:Y:S02]  /*1240*/  IMAD.MOV.U32 R222, RZ, RZ, RZ ;  /* 0x000000ffffde7224 */ /* 0x000fe400078e00ff */
[----:B------:R-:W-:Y:S01]  /*1250*/  IMAD.MOV.U32 R252, RZ, RZ, RZ ;  /* 0x000000fffffc7224 */ /* 0x000fe200078e00ff */
[----:B------:R-:W-:-:S02]  /*1260*/  CS2R R248, SRZ ;  /* 0x0000000000f87805 */ /* 0x000fc4000001ff00 */
[----:B------:R-:W-:Y:S01]  /*1270*/  CS2R R244, SRZ ;  /* 0x0000000000f47805 */ /* 0x000fe2000001ff00 */
[----:B------:R-:W3:Y:S01]  /*1280*/  LDCU UR67, c[0x0][0x39c] ;  /* 0x00007380ff4377ac */ /* 0x000ee20008000800 */
[----:B0-----:R-:W-:Y:S01]  /*1290*/  MOV R210, UR68 ;  /* 0x0000004400d27c02 */ /* 0x001fe20008000f00 */
[----:B------:R-:W-:Y:S01]  /*12a0*/  IMAD.U32 R209, RZ, RZ, UR68 ;  /* 0x00000044ffd17e24 */ /* 0x000fe2000f8e00ff */
[----:B------:R-:W-:Y:S02]  /*12b0*/  MOV R215, UR68 ;  /* 0x0000004400d77c02 */ /* 0x000fe40008000f00 */
[----:B----4-:R-:W-:-:S04]  /*12c0*/  LOP3.LUT R0, R221, 0x3, RZ, 0xc0, !PT ;  /* 0x00000003dd007812 */ /* 0x010fc800078ec0ff */
[----:B------:R-:W-:-:S04]  /*12d0*/  IADD3 R7, PT, PT, R0, UR4, RZ ;  /* 0x0000000400077c10 */ /* 0x000fc8000fffe0ff */
[----:B------:R-:W-:Y:S02]  /*12e0*/  ISETP.GE.AND P2, PT, R7, UR68, PT ;  /* 0x0000004407007c0c */ /* 0x000fe4000bf46270 */
        /* <DEDUP_REMOVED lines=8> */
[----:B------:R-:W-:Y:S01]  /*1370*/  CS2R R228, SRZ ;  /* 0x0000000000e47805 */ /* 0x000fe2000001ff00 */
[----:B------:R-:W-:Y:S01]  /*1380*/  NOP ;  /* 0x0000000000007918 */ /* 0x000fe20000000000 */
[C---:B--2---:R-:W-:Y:S01]  /*1390*/  VIADD R2, R220.reuse, 0x4 ;  /* 0x00000004dc027836 */ /* 0x044fe20000000000 */
[C---:B------:R-:W-:Y:S01]  /*13a0*/  IADD3 R3, PT, PT, R220.reuse, 0x5, RZ ;  /* 0x00000005dc037810 */ /* 0x040fe20007ffe0ff */
[C---:B------:R-:W-:Y:S01]  /*13b0*/  VIADD R214, R220.reuse, 0x8 ;  /* 0x00000008dcd67836 */ /* 0x040fe20000000000 */
[----:B------:R-:W-:-:S02]  /*13c0*/  IADD3 R208, PT, PT, R220, 0x7, RZ ;  /* 0x00000007dcd07810 */ /* 0x000fc40007ffe0ff */
[----:B-1----:R-:W-:Y:S01]  /*13d0*/  ISETP.GE.OR P6, PT, R2, UR64, P2 ;  /* 0x0000004002007c0c */ /* 0x002fe200097c6670 */
[----:B------:R-:W-:Y:S01]  /*13e0*/  VIADD R2, R220, 0x6 ;  /* 0x00000006dc027836 */ /* 0x000fe20000000000 */
[----:B------:R-:W-:Y:S02]  /*13f0*/  ISETP.GE.OR P4, PT, R3, UR64, P2 ;  /* 0x0000004003007c0c */ /* 0x000fe40009786670 */
[----:B------:R-:W-:Y:S02]  /*1400*/  ISETP.GE.OR P0, PT, R208, UR64, P2 ;  /* 0x00000040d0007c0c */ /* 0x000fe40009706670 */
[----:B------:R-:W-:Y:S02]  /*1410*/  ISETP.GE.OR P1, PT, R2, UR64, P2 ;  /* 0x0000004002007c0c */ /* 0x000fe40009726670 */
[----:B------:R-:W-:-:S05]  /*1420*/  ISETP.GE.OR P5, PT, R214, UR64, P2 ;  /* 0x00000040d6007c0c */ /* 0x000fca00097a6670 */
[----:B------:R-:W0:Y:S01]  /*1430*/  @!P6 LDC.64 R206, c[0x0][0x380] ;  /* 0x0000e000ffceeb82 */ /* 0x000e220000000a00 */
[C---:B---3--:R-:W-:Y:S02]  /*1440*/  @!P6 IMAD R2, R219.reuse, UR68, RZ ;  /* 0x00000044db02ec24 */ /* 0x048fe4000f8e02ff */
[----:B------:R-:W-:-:S03]  /*1450*/  @!P4 IMAD R3, R219, UR68, RZ ;  /* 0x00000044db03cc24 */ /* 0x000fc6000f8e02ff */
[----:B------:R-:W-:Y:S02]  /*1460*/  @!P6 LEA R2, R2, UR68, 0x4 ;  /* 0x000000440202ec11 */ /* 0x000fe4000f8e20ff */
[----:B------:R-:W1:Y:S01]  /*1470*/  @!P4 LDC.64 R204, c[0x0][0x380] ;  /* 0x0000e000ffcccb82 */ /* 0x000e620000000a00 */
[----:B------:R-:W-:Y:S02]  /*1480*/  @!P4 LEA R3, R3, UR68, 0x4 ;  /* 0x000000440303cc11 */ /* 0x000fe4000f8e20ff */
[----:B------:R-:W-:Y:S02]  /*1490*/  @!P6 IMAD R208, R209, 0x2, R2 ;  /* 0x00000002d1d0e824 */ /* 0x000fe400078e0202 */
[----:B------:R-:W-:Y:S01]  /*14a0*/  @!P4 LEA R210, R210, R3, 0x1 ;  /* 0x00000003d2d2c211 */ /* 0x000fe200078e08ff */
[----:B------:R-:W-:Y:S02]  /*14b0*/  @!P1 IMAD R209, R219, UR68, RZ ;  /* 0x00000044dbd19c24 */ /* 0x000fe4000f8e02ff */
[----:B------:R-:W2:Y:S02]  /*14c0*/  @!P1 LDC.64 R2, c[0x0][0x380] ;  /* 0x0000e000ff029b82 */ /* 0x000ea40000000a00 */
[----:B------:R-:W-:Y:S01]  /*14d0*/  @!P4 VIADD R210, R210, UR68 ;  /* 0x00000044d2d2cc36 */ /* 0x000fe20008000000 */
[----:B------:R-:W-:-:S02]  /*14e0*/  @!P1 LEA R212, R209, UR68, 0x4 ;  /* 0x00000044d1d49c11 */ /* 0x000fc4000f8e20ff */
[C---:B------:R-:W-:Y:S02]  /*14f0*/  @!P6 IADD3 R209, PT, PT, R7.reuse, UR68, R208 ;  /* 0x0000004407d1ec10 */ /* 0x040fe4000fffe0d0 */
[----:B------:R-:W-:Y:S02]  /*1500*/  @!P4 IADD3 R211, PT, PT, R7, UR68, R210 ;  /* 0x0000004407d3cc10 */ /* 0x000fe4000fffe0d2 */
[----:B------:R-:W-:Y:S01]  /*1510*/  @!P1 LEA R212, R215, R212, 0x1 ;  /* 0x000000d4d7d49211 */ /* 0x000fe200078e08ff */
[----:B0-----:R-:W-:-:S05]  /*1520*/  @!P6 IMAD.WIDE R206, R209, 0x4, R206 ;  /* 0x00000004d1cee825 */ /* 0x001fca00078e02ce */
[----:B------:R2:W3:Y:S01]  /*1530*/  @!P6 LDG.E.CONSTANT R217, desc[UR40][R206.64] ;  /* 0x00000028ced9e981 */ /* 0x0004e2000c1e9900 */
[----:B-1----:R-:W-:Y:S01]  /*1540*/  @!P4 IMAD.WIDE R208, R211, 0x4, R204 ;  /* 0x00000004d3d0c825 */ /* 0x002fe200078e02cc */
[----:B------:R-:W-:-:S03]  /*1550*/  MOV R211, UR68 ;  /* 0x0000004400d37c02 */ /* 0x000fc60008000f00 */
[----:B------:R-:W-:Y:S01]  /*1560*/  VIADD R204, R220, 0x9 ;  /* 0x00000009dccc7836 */ /* 0x000fe20000000000 */
[----:B------:R0:W4:Y:S01]  /*1570*/  @!P4 LDG.E.CONSTANT R216, desc[UR40][R208.64] ;  /* 0x00000028d0d8c981 */ /* 0x000122000c1e9900 */
[----:B------:R-:W-:-:S03]  /*1580*/  @!P0 IMAD R205, R219, UR68, RZ ;  /* 0x00000044dbcd8c24 */ /* 0x000fc6000f8e02ff */
[----:B------:R-:W-:Y:S01]  /*1590*/  ISETP.GE.OR P6, PT, R204, UR64, P2 ;  /* 0x00000040cc007c0c */ /* 0x000fe200097c6670 */
[----:B------:R-:W-:Y:S01]  /*15a0*/  @!P1 IMAD R204, R211, 0x2, R212 ;  /* 0x00000002d3cc9824 */ /* 0x000fe200078e02d4 */
[----:B------:R-:W-:Y:S01]  /*15b0*/  @!P0 LEA R212, R205, UR68, 0x4 ;  /* 0x00000044cdd48c11 */ /* 0x000fe2000f8e20ff */
[----:B------:R-:W-:-:S03]  /*15c0*/  HFMA2 R214, -RZ, RZ, 0, 0 ;  /* 0x00000000ffd67431 */ /* 0x000fc600000001ff */
[----:B------:R-:W-:Y:S02]  /*15d0*/  @!P1 IADD3 R211, PT, PT, R7, UR68, R204 ;  /* 0x0000004407d39c10 */ /* 0x000fe4000fffe0cc */
[----:B------:R-:W1:Y:S01]  /*15e0*/  @!P0 LDC.64 R204, c[0x0][0x380] ;  /* 0x0000e000ffcc8b82 */ /* 0x000e620000000a00 */
[----:B------:R-:W-:Y:S02]  /*15f0*/  @!P0 IMAD R212, R215, 0x2, R212 ;  /* 0x00000002d7d48824 */ /* 0x000fe400078e02d4 */
[----:B--2---:R-:W-:Y:S01]  /*1600*/  @!P1 IMAD.WIDE R206, R211, 0x4, R2 ;  /* 0x00000004d3ce9825 */ /* 0x004fe200078e0202 */
[----:B0-----:R-:W-:-:S03]  /*1610*/  IADD3 R209, PT, PT, R220, 0x1, RZ ;  /* 0x00000001dcd17810 */ /* 0x001fc60007ffe0ff */
[----:B------:R-:W-:Y:S01]  /*1620*/  @!P5 IMAD R3, R219, UR68, RZ ;  /* 0x00000044db03dc24 */ /* 0x000fe2000f8e02ff */
[----:B------:R0:W2:Y:S01]  /*1630*/  @!P1 LDG.E.CONSTANT R214, desc[UR40][R206.64] ;  /* 0x00000028ced69981 */ /* 0x0000a2000c1e9900 */
[----:B------:R-:W-:Y:S01]  /*1640*/  @!P0 IMAD R2, R215, 0x2, R212 ;  /* 0x00000002d7028824 */ /* 0x000fe200078e02d4 */
[----:B------:R-:W-:Y:S01]  /*1650*/  ISETP.GE.OR P1, PT, R209, UR64, P2 ;  /* 0x00000040d1007c0c */ /* 0x000fe20009726670 */
[----:B------:R-:W-:Y:S01]  /*1660*/  @!P6 IMAD R209, R219, UR68, RZ ;  /* 0x00000044dbd1ec24 */ /* 0x000fe2000f8e02ff */
[----:B------:R-:W-:Y:S01]  /*1670*/  IADD3 R210, PT, PT, R220, 0xa, RZ ;  /* 0x0000000adcd27810 */ /* 0x000fe20007ffe0ff */
[----:B------:R-:W-:Y:S01]  /*1680*/  IMAD.U32 R208, RZ, RZ, UR68 ;  /* 0x00000044ffd07e24 */ /* 0x000fe2000f8e00ff */
[----:B------:R-:W-:Y:S01]  /*1690*/  @!P5 LEA R3, R3, UR68, 0x4 ;  /* 0x000000440303dc11 */ /* 0x000fe2000f8e20ff */
[----:B------:R-:W-:Y:S01]  /*16a0*/  @!P0 VIADD R2, R2, UR68 ;  /* 0x0000004402028c36 */ /* 0x000fe20008000000 */
[----:B------:R-:W-:Y:S02]  /*16b0*/  ISETP.GE.OR P4, PT, R210, UR64, P2 ;  /* 0x00000040d2007c0c */ /* 0x000fe40009786670 */
[----:B------:R-:W-:Y:S01]  /*16c0*/  MOV R211, UR68 ;  /* 0x0000004400d37c02 */ /* 0x000fe20008000f00 */
[----:B0-----:R-:W0:Y:S01]  /*16d0*/  @!P6 LDC.64 R206, c[0x0][0x380] ;  /* 0x0000e000ffceeb82 */ /* 0x001e220000000a00 */
[----:B------:R-:W-:-:S02]  /*16e0*/  @!P6 LEA R210, R209, UR68, 0x4 ;  /* 0x00000044d1d2ec11 */ /* 0x000fc4000f8e20ff */
[----:B------:R-:W-:Y:S02]  /*16f0*/  @!P5 LEA R208, R208, R3, 0x1 ;  /* 0x00000003d0d0d211 */ /* 0x000fe400078e08ff */
[----:B------:R-:W-:Y:S01]  /*1700*/  @!P0 IADD3 R209, PT, PT, R7, UR68, R2 ;  /* 0x0000004407d18c10 */ /* 0x000fe2000fffe002 */
[----:B------:R-:W-:Y:S01]  /*1710*/  @!P6 IMAD R211, R211, 0x2, R210 ;  /* 0x00000002d3d3e824 */ /* 0x000fe200078e02d2 */
[----:B------:R-:W-:Y:S01]  /*1720*/  @!P5 LEA R210, R215, R208, 0x1 ;  /* 0x000000d0d7d2d211 */ /* 0x000fe200078e08ff */
[----:B------:R-:W0:Y:S02]  /*1730*/  @!P5 LDC.64 R2, c[0x0][0x380] ;  /* 0x0000e000ff02db82 */ /* 0x000e240000000a00 */
[----:B-1----:R-:W-:Y:S01]  /*1740*/  @!P0 IMAD.WIDE R208, R209, 0x4, R204 ;  /* 0x00000004d1d08825 */ /* 0x002fe200078e02cc */
[----:B----4-:R1:W-:Y:S03]  /*1750*/  STL [R1+0x40c], R216 ;  /* 0x00040cd801007387 */ /* 0x0103e60000100800 */
[----:B-1----:R-:W-:-:S06]  /*1760*/  IMAD.MOV.U32 R216, RZ, RZ, RZ ;  /* 0x000000ffffd87224 */ /* 0x002fcc00078e00ff */
[----:B------:R1:W4:Y:S01]  /*1770*/  @!P0 LDG.E.CONSTANT R216, desc[UR40][R208.64] ;  /* 0x00000028d0d88981 */ /* 0x000322000c1e9900 */
[----:B------:R-:W-:Y:S02]  /*1780*/  @!P4 IMAD R212, R219, UR68, RZ ;  /* 0x00000044dbd4cc24 */ /* 0x000fe4000f8e02ff */
[----:B------:R-:W-:Y:S01]  /*1790*/  IMAD.U32 R205, RZ, RZ, UR68 ;  /* 0x00000044ffcd7e24 */ /* 0x000fe2000f8e00ff */
[----:B--2---:R2:W-:Y:S02]  /*17a0*/  STL [R1+0x408], R214 ;  /* 0x000408d601007387 */ /* 0x0045e40000100800 */
[----:B------:R-:W-:Y:S02]  /*17b0*/  @!P4 LEA R212, R212, UR68, 0x4 ;  /* 0x00000044d4d4cc11 */ /* 0x000fe4000f8e20ff */
[----:B---3--:R3:W-:Y:S01]  /*17c0*/  STL [R1+0x410], R217 ;  /* 0x000410d901007387 */ /* 0x0087e20000100800 */
[----:B------:R-:W-:Y:S02]  /*17d0*/  @!P5 LEA R210, R205, R210, 0x1 ;  /* 0x000000d2cdd2d211 */ /* 0x000fe400078e08ff */
[----:B--2---:R-:W-:Y:S01]  /*17e0*/  MOV R214, UR68 ;  /* 0x0000004400d67c02 */ /* 0x004fe20008000f00 */
[----:B------:R-:W2:Y:S01]  /*17f0*/  @!P4 LDC.64 R204, c[0x0][0x380] ;  /* 0x0000e000ffcccb82 */ /* 0x000ea20000000a00 */
[----:B------:R-:W-:Y:S01]  /*1800*/  @!P4 LEA R215, R215, R212, 0x1 ;  /* 0x000000d4d7d7c211 */ /* 0x000fe200078e08ff */
[----:B------:R-:W-:Y:S01]  /*1810*/  VIADD R212, R220, 0xb ;  /* 0x0000000bdcd47836 */ /* 0x000fe20000000000 */
[----:B---3--:R-:W-:Y:S01]  /*1820*/  MOV R217, UR68 ;  /* 0x0000004400d97c02 */ /* 0x008fe20008000f00 */
[----:B------:R-:W-:Y:S01]  /*1830*/  @!P6 IMAD R214, R214, 0x2, R211 ;  /* 0x00000002d6d6e824 */ /* 0x000fe200078e02d3 */
[----:B------:R-:W-:-:S02]  /*1840*/  @!P5 IADD3 R211, PT, PT, R7, UR68, R210 ;  /* 0x0000004407d3dc10 */ /* 0x000fc4000fffe0d2 */
[----:B------:R-:W-:Y:S01]  /*1850*/  ISETP.GE.OR P0, PT, R212, UR64, P2 ;  /* 0x00000040d4007c0c */ /* 0x000fe20009706670 */
[----:B------:R-:W-:Y:S01]  /*1860*/  @!P6 IMAD R214, R217, 0x2, R214 ;  /* 0x00000002d9d6e824 */ /* 0x000fe200078e02d6 */
[----:B------:R-:W-:Y:S01]  /*1870*/  MOV R212, UR68 ;  /* 0x0000004400d47c02 */ /* 0x000fe20008000f00 */
[----:B0-----:R-:W-:-:S03]  /*1880*/  @!P5 IMAD.WIDE R210, R211, 0x4, R2 ;  /* 0x00000004d3d2d825 */ /* 0x001fc600078e0202 */
[----:B------:R-:W-:Y:S01]  /*1890*/  @!P6 IADD3 R2, PT, PT, R214, UR68, RZ ;  /* 0x00000044d602ec10 */ /* 0x000fe2000fffe0ff */
[----:B------:R-:W-:Y:S01]  /*18a0*/  IMAD.U32 R3, RZ, RZ, UR68 ;  /* 0x00000044ff037e24 */ /* 0x000fe2000f8e00ff */
[----:B-1----:R-:W-:Y:S01]  /*18b0*/  IADD3 R209, PT, PT, R220, 0xe, RZ ;  /* 0x0000000edcd17810 */ /* 0x002fe20007ffe0ff */
[----:B------:R0:W3:Y:S03]  /*18c0*/  @!P5 LDG.E.CONSTANT R222, desc[UR40][R210.64] ;  /* 0x00000028d2ded981 */ /* 0x0000e6000c1e9900 */
[----:B------:R-:W-:Y:S01]  /*18d0*/  ISETP.GE.OR P5, PT, R209, UR64, P2 ;  /* 0x00000040d1007c0c */ /* 0x000fe200097a6670 */
[----:B----4-:R1:W-:Y:S02]  /*18e0*/  STL [R1+0x404], R216 ;  /* 0x000404d801007387 */ /* 0x0103e40000100800 */
[----:B-1----:R-:W-:-:S05]  /*18f0*/  IMAD.U32 R216, RZ, RZ, UR68 ;  /* 0x00000044ffd87e24 */ /* 0x002fca000f8e00ff */
[----:B------:R-:W-:-:S05]  /*1900*/  @!P4 LEA R215, R216, R215, 0x1 ;  /* 0x000000d7d8d7c211 */ /* 0x000fca00078e08ff */
[----:B------:R-:W-:Y:S01]  /*1910*/  @!P4 IMAD R208, R212, 0x2, R215 ;  /* 0x00000002d4d0c824 */ /* 0x000fe200078e02d7 */
[----:B------:R-:W-:-:S04]  /*1920*/  @!P6 IADD3 R215, PT, PT, R7, UR68, R2 ;  /* 0x0000004407d7ec10 */ /* 0x000fc8000fffe002 */
[----:B------:R-:W-:Y:S01]  /*1930*/  @!P4 LEA R208, R3, R208, 0x1 ;  /* 0x000000d003d0c211 */ /* 0x000fe200078e08ff */
[----:B------:R-:W-:Y:S01]  /*1940*/  @!P6 IMAD.WIDE R214, R215, 0x4, R206 ;  /* 0x00000004d7d6e825 */ /* 0x000fe200078e02ce */
[----:B------:R-:W1:Y:S02]  /*1950*/  @!P1 LDC.64 R2, c[0x0][0x380] ;  /* 0x0000e000ff029b82 */ /* 0x000e640000000a00 */
[C---:B------:R-:W-:Y:S02]  /*1960*/  @!P4 IADD3 R217, PT, PT, R7.reuse, UR68, R208 ;  /* 0x0000004407d9cc10 */ /* 0x040fe4000fffe0d0 */
[----:B------:R4:W5:Y:S01]  /*1970*/  @!P6 LDG.E.CONSTANT R252, desc[UR40][R214.64] ;  /* 0x00000028d6fce981 */ /* 0x000962000c1e9900 */
[----:B------:R-:W-:Y:S02]  /*1980*/  ISETP.GE.AND P6, PT, R7, UR68, PT ;  /* 0x0000004407007c0c */ /* 0x000fe4000bfc6270 */
[----:B--2---:R-:W-:Y:S01]  /*1990*/  @!P4 IMAD.WIDE R216, R217, 0x4, R204 ;  /* 0x00000004d9d8c825 */ /* 0x004fe200078e02cc */
[----:B------:R-:W2:Y:S03]  /*19a0*/  @!P0 LDC.64 R208, c[0x0][0x380] ;  /* 0x0000e000ffd08b82 */ /* 0x000ea60000000a00 */
[----:B------:R-:W-:Y:S01]  /*19b0*/  @!P1 IMAD R205, R219, UR68, RZ ;  /* 0x00000044dbcd9c24 */ /* 0x000fe2000f8e02ff */
[----:B------:R-:W-:Y:S01]  /*19c0*/  IADD3 R204, PT, PT, R220, 0x2, RZ ;  /* 0x00000002dccc7810 */ /* 0x000fe20007ffe0ff */
[----:B------:R3:W5:Y:S03]  /*19d0*/  @!P4 LDG.E.CONSTANT R249, desc[UR40][R216.64] ;  /* 0x00000028d8f9c981 */ /* 0x000766000c1e9900 */
[----:B------:R-:W1:Y:S01]  /*19e0*/  @!P5 LDC.64 R206, c[0x0][0x380] ;  /* 0x0000e000ffcedb82 */ /* 0x000e620000000a00 */
[----:B------:R-:W-:-:S02]  /*19f0*/  @!P1 LEA R205, R205, UR68, 0x4 ;  /* 0x00000044cdcd9c11 */ /* 0x000fc4000f8e20ff */
[----:B------:R-:W-:Y:S02]  /*1a00*/  ISETP.GE.OR P4, PT, R204, UR64, P2 ;  /* 0x00000040cc007c0c */ /* 0x000fe40009786670 */
[----:B0-----:R-:W-:-:S03]  /*1a10*/  @!P1 IADD3 R211, PT, PT, R205, UR4, R0 ;  /* 0x00000004cdd39c10 */ /* 0x001fc6000fffe000 */
[----:B------:R-:W0:Y:S01]  /*1a20*/  @!P6 LDC.64 R204, c[0x0][0x380] ;  /* 0x0000e000ffcceb82 */ /* 0x000e220000000a00 */
[----:B----4-:R-:W-:Y:S01]  /*1a30*/  IMAD.U32 R214, RZ, RZ, UR68 ;  /* 0x00000044ffd67e24 */ /* 0x010fe2000f8e00ff */
[----:B------:R-:W-:-:S04]  /*1a40*/  @!P0 IADD3 R215, PT, PT, R218, UR4, R0 ;  /* 0x00000004dad78c10 */ /* 0x000fc8000fffe000 */
[----:B------:R-:W-:Y:S01]  /*1a50*/  @!P5 LEA R214, R214, R218, 0x1 ;  /* 0x000000dad6d6d211 */ /* 0x000fe200078e08ff */
[----:B------:R-:W-:-:S03]  /*1a60*/  @!P6 IMAD R0, R219, UR68, RZ ;  /* 0x00000044db00ec24 */ /* 0x000fc6000f8e02ff */
[----:B---3--:R-:W-:Y:S01]  /*1a70*/  @!P5 IADD3 R217, PT, PT, R7, UR68, R214 ;  /* 0x0000004407d9dc10 */ /* 0x008fe2000fffe0d6 */
[----:B--2---:R-:W-:-:S04]  /*1a80*/  @!P0 IMAD.WIDE R208, R215, 0x4, R208 ;  /* 0x00000004d7d08825 */ /* 0x004fc800078e02d0 */
[----:B-1----:R-:W-:Y:S01]  /*1a90*/  @!P5 IMAD.WIDE R214, R217, 0x4, R206 ;  /* 0x00000004d9d6d825 */ /* 0x002fe200078e02ce */
[----:B------:R-:W-:Y:S01]  /*1aa0*/  @!P6 LEA R207, R0, R7, 0x4 ;  /* 0x0000000700cfe211 */ /* 0x000fe200078e20ff */
[----:B------:R1:W5:Y:S02]  /*1ab0*/  @!P0 LDG.E.CONSTANT R248, desc[UR40][R208.64] ;  /* 0x00000028d0f88981 */ /* 0x000364000c1e9900 */
[----:B------:R-:W-:Y:S02]  /*1ac0*/  VIADD R206, R220, 0xc ;  /* 0x0000000cdcce7836 */ /* 0x000fe40000000000 */
[----:B------:R-:W-:Y:S01]  /*1ad0*/  @!P1 IMAD.WIDE R210, R211, 0x4, R2 ;  /* 0x00000004d3d29825 */ /* 0x000fe200078e0202 */
[----:B------:R2:W-:Y:S01]  /*1ae0*/  STL [R1+0x400], R222 ;  /* 0x000400de01007387 */ /* 0x0005e20000100800 */
[----:B------:R-:W3:Y:S01]  /*1af0*/  @!P4 LDC.64 R2, c[0x0][0x380] ;  /* 0x0000e000ff02cb82 */ /* 0x000ee20000000a00 */
[----:B------:R-:W-:Y:S01]  /*1b00*/  ISETP.GE.OR P0, PT, R206, UR64, P2 ;  /* 0x00000040ce007c0c */ /* 0x000fe20009706670 */
[----:B0-----:R-:W-:Y:S01]  /*1b10*/  @!P6 IMAD.WIDE R206, R207, 0x4, R204 ;  /* 0x00000004cfcee825 */ /* 0x001fe200078e02cc */
[----:B------:R-:W5:Y:S03]  /*1b20*/  @!P5 LDG.E.CONSTANT R245, desc[UR40][R214.64] ;  /* 0x00000028d6f5d981 */ /* 0x000f66000c1e9900 */
[----:B-1----:R-:W-:-:S06]  /*1b30*/  IMAD.MOV.U32 R208, RZ, RZ, RZ ;  /* 0x000000ffffd07224 */ /* 0x002fcc00078e00ff */
[----:B------:R-:W4:Y:S01]  /*1b40*/  @!P6 LDG.E.CONSTANT R208, desc[UR40][R206.64] ;  /* 0x00000028ced0e981 */ /* 0x000f22000c1e9900 */
[----:B--2---:R-:W-:-:S06]  /*1b50*/  MOV R222, RZ ;  /* 0x000000ff00de7202 */ /* 0x004fcc0000000f00 */
[----:B------:R0:W2:Y:S01]  /*1b60*/  @!P1 LDG.E.CONSTANT R222, desc[UR40][R210.64] ;  /* 0x00000028d2de9981 */ /* 0x0000a2000c1e9900 */
[----:B------:R-:W-:Y:S02]  /*1b70*/  VIADD R212, R220, 0x3 ;  /* 0x00000003dcd47836 */ /* 0x000fe40000000000 */
[----:B0-----:R-:W-:Y:S02]  /*1b80*/  @!P4 IMAD R210, R219, UR68, RZ ;  /* 0x00000044dbd2cc24 */ /* 0x001fe4000f8e02ff */
[----:B------:R-:W-:-:S03]  /*1b90*/  HFMA2 R206, -RZ, RZ, 0, 0 ;  /* 0x00000000ffce7431 */ /* 0x000fc600000001ff */
[----:B------:R-:W-:-:S04]  /*1ba0*/  @!P4 LEA R204, R210, UR68, 0x4 ;  /* 0x00000044d2cccc11 */ /* 0x000fc8000f8e20ff */
[----:B------:R-:W-:Y:S02]  /*1bb0*/  @!P4 IADD3 R209, PT, PT, R7, UR68, R204 ;  /* 0x0000004407d1cc10 */ /* 0x000fe4000fffe0cc */
[----:B------:R-:W-:Y:S02]  /*1bc0*/  ISETP.GE.OR P1, PT, R212, UR64, P2 ;  /* 0x00000040d4007c0c */ /* 0x000fe40009726670 */
[----:B------:R-:W-:-:S11]  /*1bd0*/  IADD3 R210, PT, PT, R220, 0xd, RZ ;  /* 0x0000000ddcd27810 */ /* 0x000fd60007ffe0ff */
[----:B------:R-:W0:Y:S01]  /*1be0*/  @!P1 LDC.64 R204, c[0x0][0x380] ;  /* 0x0000e000ffcc9b82 */ /* 0x000e220000000a00 */
[----:B------:R-:W-:Y:S01]  /*1bf0*/  ISETP.GE.OR P6, PT, R210, UR64, P2 ;  /* 0x00000040d2007c0c */ /* 0x000fe200097c6670 */
[----:B------:R-:W-:Y:S01]  /*1c00*/  HFMA2 R214, -RZ, RZ, 0, 0 ;  /* 0x00000000ffd67431 */ /* 0x000fe200000001ff */
[----:B----4-:R3:W-:Y:S02]  /*1c10*/  STL [R1+0x420], R208 ;  /* 0x000420d001007387 */ /* 0x0107e40000100800 */
[----:B---3--:R-:W-:-:S05]  /*1c20*/  @!P4 IMAD.WIDE R208, R209, 0x4, R2 ;  /* 0x00000004d1d0c825 */ /* 0x008fca00078e0202 */
[----:B------:R-:W3:Y:S01]  /*1c30*/  @!P4 LDG.E.CONSTANT R206, desc[UR40][R208.64] ;  /* 0x00000028d0cec981 */ /* 0x000ee2000c1e9900 */
[----:B------:R-:W-:-:S05]  /*1c40*/  @!P1 IMAD R3, R219, UR68, RZ ;  /* 0x00000044db039c24 */ /* 0x000fca000f8e02ff */
[----:B------:R-:W-:-:S05]  /*1c50*/  @!P1 LEA R3, R3, UR68, 0x4 ;  /* 0x0000004403039c11 */ /* 0x000fca000f8e20ff */
[----:B------:R-:W-:-:S05]  /*1c60*/  @!P1 VIADD R210, R3, UR68 ;  /* 0x0000004403d29c36 */ /* 0x000fca0008000000 */
[----:B------:R-:W-:-:S05]  /*1c70*/  @!P1 IADD3 R211, PT, PT, R7, UR68, R210 ;  /* 0x0000004407d39c10 */ /* 0x000fca000fffe0d2 */
[----:B0-----:R-:W-:-:S05]  /*1c80*/  @!P1 IMAD.WIDE R210, R211, 0x4, R204 ;  /* 0x00000004d3d29825 */ /* 0x001fca00078e02cc */
[----:B------:R0:W4:Y:S01]  /*1c90*/  @!P1 LDG.E.CONSTANT R214, desc[UR40][R210.64] ;  /* 0x00000028d2d69981 */ /* 0x000122000c1e9900 */
[----:B------:R-:W-:-:S04]  /*1ca0*/  LOP3.LUT R0, R221, 0x1f, RZ, 0xc0, !PT ;  /* 0x0000001fdd007812 */ /* 0x000fc800078ec0ff */
[----:B------:R-:W-:-:S04]  /*1cb0*/  LEA.HI R0, R0, UR4, RZ, 0x1e ;  /* 0x0000000400007c11 */ /* 0x000fc8000f8ff0ff */
[----:B------:R-:W-:Y:S01]  /*1cc0*/  ISETP.GE.AND P5, PT, R0, UR68, PT ;  /* 0x0000004400007c0c */ /* 0x000fe2000bfa6270 */
[----:B------:R-:W-:Y:S01]  /*1cd0*/  VIADD R2, R220, 0xf ;  /* 0x0000000fdc027836 */ /* 0x000fe20000000000 */
[----:B------:R-:W-:-:S04]  /*1ce0*/  PLOP3.LUT P4, PT, PT, PT, PT, 0x8, 0x80 ;  /* 0x000000000080781c */ /* 0x000fc80003f8e170 */
[----:B------:R-:W-:Y:S02]  /*1cf0*/  ISETP.GE.OR P2, PT, R2, UR64, P2 ;  /* 0x0000004002007c0c */ /* 0x000fe40009746670 */
[----:B------:R-:W1:Y:S05]  /*1d00*/  @!P6 LDC.64 R2, c[0x0][0x380] ;  /* 0x0000e000ff02eb82 */ /* 0x000e6a0000000a00 */
[----:B------:R-:W-:Y:S01]  /*1d10*/  @!P5 PLOP3.LUT P4, PT, P3, PT, PT, 0x8, 0x80 ;  /* 0x000000000080d81c */ /* 0x000fe20001f8e170 */
[----:B------:R-:W-:Y:S01]  /*1d20*/  IMAD.U32 R212, RZ, RZ, UR68 ;  /* 0x00000044ffd47e24 */ /* 0x000fe2000f8e00ff */
[----:B------:R-:W-:Y:S01]  /*1d30*/  IADD3 R205, PT, PT, R213, 0x2, RZ ;  /* 0x00000002d5cd7810 */ /* 0x000fe20007ffe0ff */
[----:B------:R-:W-:Y:S01]  /*1d40*/  @!P6 VIADD R204, R218, UR68 ;  /* 0x00000044daccec36 */ /* 0x000fe20008000000 */
[----:B------:R-:W-:Y:S01]  /*1d50*/  @!P0 IADD3 R215, PT, PT, R7, UR68, R218 ;  /* 0x0000004407d78c10 */ /* 0x000fe2000fffe0da */
[----:B0-----:R-:W0:Y:S01]  /*1d60*/  @!P5 LDC.64 R210, c[0x0][0x388] ;  /* 0x0000e200ffd2db82 */ /* 0x001e220000000a00 */
[----:B------:R-:W-:-:S07]  /*1d70*/  @!P2 LEA R212, R212, R218, 0x1 ;  /* 0x000000dad4d4a211 */ /* 0x000fce00078e08ff */
[----:B------:R-:W2:Y:S01]  /*1d80*/  @P4 LDC R219, c[0x0][0x39c] ;  /* 0x0000e700ffdb4b82 */ /* 0x000ea20000000800 */
[----:B------:R-:W-:-:S07]  /*1d90*/  @!P6 IADD3 R217, PT, PT, R7, UR68, R204 ;  /* 0x0000004407d9ec10 */ /* 0x000fce000fffe0cc */
[----:B------:R-:W0:Y:S01]  /*1da0*/  @!P2 LDC.64 R208, c[0x0][0x380] ;  /* 0x0000e000ffd0ab82 */ /* 0x000e220000000a00 */
[----:B------:R-:W-:Y:S01]  /*1db0*/  ISETP.GE.U32.AND P1, PT, R205, UR67, PT ;  /* 0x00000043cd007c0c */ /* 0x000fe2000bf26070 */
[----:B------:R-:W-:-:S06]  /*1dc0*/  @!P2 VIADD R212, R212, UR68 ;  /* 0x00000044d4d4ac36 */ /* 0x000fcc0008000000 */
[----:B------:R-:W4:Y:S01]  /*1dd0*/  @P4 LDC.64 R204, c[0x0][0x388] ;  /* 0x0000e200ffcc4b82 */ /* 0x000f220000000a00 */
[----:B------:R-:W-:Y:S02]  /*1de0*/  ISETP.GE.OR P1, PT, R0, UR68, P1 ;  /* 0x0000004400007c0c */ /* 0x000fe40008f26670 */
[----:B------:R-:W-:Y:S02]  /*1df0*/  @!P2 IADD3 R7, PT, PT, R7, UR68, R212 ;  /* 0x000000440707ac10 */ /* 0x000fe4000fffe0d4 */
[----:B------:R-:W-:Y:S01]  /*1e00*/  IADD3 R212, PT, PT, R213, 0x3, RZ ;  /* 0x00000003d5d47810 */ /* 0x000fe20007ffe0ff */
[----:B-1----:R-:W-:-:S05]  /*1e10*/  @!P6 IMAD.WIDE R2, R217, 0x4, R2 ;  /* 0x00000004d902e825 */ /* 0x002fca00078e0202 */
[----:B------:R1:W5:Y:S01]  /*1e20*/  @!P6 LDG.E.CONSTANT R246, desc[UR40][R2.64] ;  /* 0x0000002802f6e981 */ /* 0x000362000c1e9900 */
[----:B0-----:R-:W-:-:S04]  /*1e30*/  @!P2 IMAD.WIDE R208, R7, 0x4, R208 ;  /* 0x0000000407d0a825 */ /* 0x001fc800078e02d0 */
[----:B------:R-:W-:Y:S01]  /*1e40*/  VIADD R7, R213, 0x4 ;  /* 0x00000004d5077836 */ /* 0x000fe20000000000 */
[----:B-1----:R-:W0:Y:S01]  /*1e50*/  @!P1 LDC.64 R2, c[0x0][0x388] ;  /* 0x0000e200ff029b82 */ /* 0x002e220000000a00 */
[----:B------:R1:W5:Y:S03]  /*1e60*/  @!P2 LDG.E.CONSTANT R244, desc[UR40][R208.64] ;  /* 0x00000028d0f4a981 */ /* 0x000366000c1e9900 */
[----:B------:R-:W-:-:S04]  /*1e70*/  ISETP.GE.U32.AND P2, PT, R7, UR67, PT ;  /* 0x0000004307007c0c */ /* 0x000fc8000bf46070 */
[----:B------:R-:W-:-:S13]  /*1e80*/  ISETP.GE.OR P2, PT, R0, UR68, P2 ;  /* 0x0000004400007c0c */ /* 0x000fda0009746670 */
[----:B-1----:R-:W1:Y:S01]  /*1e90*/  @!P2 LDC.64 R208, c[0x0][0x388] ;  /* 0x0000e200ffd0ab82 */ /* 0x002e620000000a00 */
[----:B---3--:R3:W-:Y:S07]  /*1ea0*/  STL [R1+0x418], R206 ;  /* 0x000418ce01007387 */ /* 0x0087ee0000100800 */
[----:B---3--:R-:W3:Y:S02]  /*1eb0*/  @!P0 LDC.64 R206, c[0x0][0x380] ;  /* 0x0000e000ffce8b82 */ /* 0x008ee40000000a00 */
[----:B---3--:R-:W-:-:S05]  /*1ec0*/  @!P0 IMAD.WIDE R206, R215, 0x4, R206 ;  /* 0x00000004d7ce8825 */ /* 0x008fca00078e02ce */
[----:B------:R3:W5:Y:S01]  /*1ed0*/  @!P0 LDG.E.CONSTANT R247, desc[UR40][R206.64] ;  /* 0x00000028cef78981 */ /* 0x000762000c1e9900 */
[----:B------:R-:W-:Y:S01]  /*1ee0*/  ISETP.GE.U32.AND P0, PT, R212, UR67, PT ;  /* 0x00000043d4007c0c */ /* 0x000fe2000bf06070 */
[----:B--2---:R-:W-:-:S03]  /*1ef0*/  @P4 IMAD R212, R0, R219, RZ ;  /* 0x000000db00d44224 */ /* 0x004fc600078e02ff */
[C---:B------:R-:W-:Y:S01]  /*1f00*/  ISETP.GE.OR P0, PT, R0.reuse, UR68, P0 ;  /* 0x0000004400007c0c */ /* 0x040fe20008706670 */
[----:B----4-:R2:W-:Y:S01]  /*1f10*/  STL [R1+0x414], R214 ;  /* 0x000414d601007387 */ /* 0x0105e20000100800 */
[----:B---3--:R-:W-:Y:S01]  /*1f20*/  @!P5 IMAD R207, R0, UR67, R213 ;  /* 0x0000004300cfdc24 */ /* 0x008fe2000f8e02d5 */
[----:B--2---:R-:W-:-:S04]  /*1f30*/  @P4 IADD3 R214, P6, PT, R213, R212, RZ ;  /* 0x000000d4d5d64210 */ /* 0x004fc80007fde0ff */
[----:B------:R-:W-:Y:S02]  /*1f40*/  @P4 LEA.HI.X.SX32 R212, R212, RZ, 0x1, P6 ;  /* 0x000000ffd4d44211 */ /* 0x000fe400030f0eff */
[----:B------:R-:W-:Y:S01]  /*1f50*/  @P4 LEA R7, P6, R214, R204, 0x2 ;  /* 0x000000ccd6074211 */ /* 0x000fe200078c10ff */
[----:B------:R-:W-:-:S03]  /*1f60*/  @!P5 IMAD.WIDE R206, R207, 0x4, R210 ;  /* 0x00000004cfced825 */ /* 0x000fc600078e02d2 */
[----:B------:R-:W-:Y:S02]  /*1f70*/  @P4 LEA.HI.X R210, R214, R205, R212, 0x2, P6 ;  /* 0x000000cdd6d24211 */ /* 0x000fe400030f14d4 */
[----:B------:R-:W2:Y:S01]  /*1f80*/  @!P0 LDC.64 R204, c[0x0][0x388] ;  /* 0x0000e200ffcc8b82 */ /* 0x000ea20000000a00 */
[C---:B------:R-:W-:Y:S01]  /*1f90*/  @!P1 IMAD R212, R0.reuse, UR67, RZ ;  /* 0x0000004300d49c24 */ /* 0x040fe2000f8e02ff */
[----:B------:R3:W5:Y:S04]  /*1fa0*/  @!P5 LDG.E.CONSTANT R243, desc[UR40][R206.64] ;  /* 0x00000028cef3d981 */ /* 0x000768000c1e9900 */
[C---:B------:R-:W-:Y:S02]  /*1fb0*/  @!P1 IADD3 R211, P5, PT, R213.reuse, R212, RZ ;  /* 0x000000d4d5d39210 */ /* 0x040fe40007fbe0ff */
[----:B---3--:R-:W-:Y:S01]  /*1fc0*/  @P4 MOV R206, R7 ;  /* 0x0000000700ce4202 */ /* 0x008fe20000000f00 */
[----:B------:R-:W-:Y:S01]  /*1fd0*/  @P4 IMAD.MOV.U32 R207, RZ, RZ, R210 ;  /* 0x000000ffffcf4224 */ /* 0x000fe200078e00d2 */
[----:B------:R-:W-:Y:S01]  /*1fe0*/  IADD3 R7, PT, PT, R213, 0x5, RZ ;  /* 0x00000005d5077810 */ /* 0x000fe20007ffe0ff */
[----:B------:R-:W-:Y:S01]  /*1ff0*/  @!P0 IMAD R210, R0, UR67, RZ ;  /* 0x0000004300d28c24 */ /* 0x000fe2000f8e02ff */
[----:B------:R-:W-:-:S02]  /*2000*/  @!P1 LEA.HI.X.SX32 R212, R212, RZ, 0x1, P5 ;  /* 0x000000ffd4d49211 */ /* 0x000fc400028f0eff */
[----:B------:R2:W5:Y:S01]  /*2010*/  @P4 LDG.E.CONSTANT R242, desc[UR40][R206.64+0x4] ;  /* 0x00000428cef24981 */ /* 0x000562000c1e9900 */
[----:B------:R-:W-:Y:S02]  /*2020*/  ISETP.GE.U32.AND P4, PT, R7, UR67, PT ;  /* 0x0000004307007c0c */ /* 0x000fe4000bf86070 */
[----:B0-----:R-:W-:Y:S02]  /*2030*/  @!P1 LEA R2, P5, R211, R2, 0x2 ;  /* 0x00000002d3029211 */ /* 0x001fe400078a10ff */
[----:B------:R-:W-:Y:S01]  /*2040*/  ISETP.GE.OR P4, PT, R0, UR68, P4 ;  /* 0x0000004400007c0c */ /* 0x000fe2000a786670 */
[----:B------:R-:W-:Y:S01]  /*2050*/  VIADD R7, R213, 0x6 ;  /* 0x00000006d5077836 */ /* 0x000fe20000000000 */
[----:B------:R-:W-:Y:S02]  /*2060*/  @!P1 LEA.HI.X R3, R211, R3, R212, 0x2, P5 ;  /* 0x00000003d3039211 */ /* 0x000fe400028f14d4 */
[----:B------:R-:W-:-:S03]  /*2070*/  @!P0 IADD3 R211, P5, PT, R213, R210, RZ ;  /* 0x000000d2d5d38210 */ /* 0x000fc60007fbe0ff */
[----:B------:R1:W5:Y:S01]  /*2080*/  @!P1 LDG.E.CONSTANT R241, desc[UR40][R2.64+0x8] ;  /* 0x0000082802f19981 */ /* 0x000362000c1e9900 */
[----:B------:R-:W-:Y:S02]  /*2090*/  @!P0 LEA.HI.X.SX32 R210, R210, RZ, 0x1, P5 ;  /* 0x000000ffd2d28211 */ /* 0x000fe400028f0eff */
[----:B--2---:R-:W-:Y:S02]  /*20a0*/  @!P0 LEA R206, P5, R211, R204, 0x2 ;  /* 0x000000ccd3ce8211 */ /* 0x004fe400078a10ff */
[----:B------:R-:W-:Y:S01]  /*20b0*/  ISETP.GE.U32.AND P1, PT, R7, UR67, PT ;  /* 0x0000004307007c0c */ /* 0x000fe2000bf26070 */
[C---:B------:R-:W-:Y:S01]  /*20c0*/  @!P2 IMAD R212, R0.reuse, UR67, RZ ;  /* 0x0000004300d4ac24 */ /* 0x040fe2000f8e02ff */
[----:B------:R-:W-:Y:S02]  /*20d0*/  @!P0 LEA.HI.X R207, R211, R205, R210, 0x2, P5 ;  /* 0x000000cdd3cf8211 */ /* 0x000fe400028f14d2 */
[----:B------:R-:W-:Y:S01]  /*20e0*/  ISETP.GE.OR P1, PT, R0, UR68, P1 ;  /* 0x0000004400007c0c */ /* 0x000fe20008f26670 */
[----:B------:R-:W0:Y:S01]  /*20f0*/  @!P4 LDC.64 R204, c[0x0][0x388] ;  /* 0x0000e200ffcccb82 */ /* 0x000e220000000a00 */
[----:B------:R-:W-:Y:S01]  /*2100*/  @!P2 IADD3 R7, P5, PT, R213, R212, RZ ;  /* 0x000000d4d507a210 */ /* 0x000fe20007fbe0ff */
[----:B------:R2:W5:Y:S03]  /*2110*/  @!P0 LDG.E.CONSTANT R240, desc[UR40][R206.64+0xc] ;  /* 0x00000c28cef08981 */ /* 0x000566000c1e9900 */
[----:B------:R-:W-:-:S02]  /*2120*/  @!P2 LEA.HI.X.SX32 R212, R212, RZ, 0x1, P5 ;  /* 0x000000ffd4d4a211 */ /* 0x000fc400028f0eff */
[----:B-1----:R-:W-:Y:S01]  /*2130*/  @!P2 LEA R2, P5, R7, R208, 0x2 ;  /* 0x000000d00702a211 */ /* 0x002fe200078a10ff */
[----:B------:R-:W-:-:S03]  /*2140*/  @!P4 IMAD R208, R0, UR67, RZ ;  /* 0x0000004300d0cc24 */ /* 0x000fc6000f8e02ff */
[----:B------:R-:W-:Y:S01]  /*2150*/  @!P2 LEA.HI.X R3, R7, R209, R212, 0x2, P5 ;  /* 0x000000d10703a211 */ /* 0x000fe200028f14d4 */
[----:B--2---:R-:W1:Y:S01]  /*2160*/  @!P1 LDC.64 R206, c[0x0][0x388] ;  /* 0x0000e200ffce9b82 */ /* 0x004e620000000a00 */
[----:B------:R-:W-:-:S03]  /*2170*/  IADD3 R7, PT, PT, R213, 0x7, RZ ;  /* 0x00000007d5077810 */ /* 0x000fc60007ffe0ff */
[----:B------:R0:W5:Y:S01]  /*2180*/  @!P2 LDG.E.CONSTANT R239, desc[UR40][R2.64+0x10] ;  /* 0x0000102802efa981 */ /* 0x000162000c1e9900 */
[----:B------:R-:W-:Y:S02]  /*2190*/  ISETP.GE.U32.AND P0, PT, R7, UR67, PT ;  /* 0x0000004307007c0c */ /* 0x000fe4000bf06070 */
[----:B------:R-:W-:Y:S02]  /*21a0*/  @!P4 IADD3 R7, P2, PT, R213, R208, RZ ;  /* 0x000000d0d507c210 */ /* 0x000fe40007f5e0ff */
[----:B------:R-:W-:Y:S02]  /*21b0*/  ISETP.GE.OR P0, PT, R0, UR68, P0 ;  /* 0x0000004400007c0c */ /* 0x000fe40008706670 */
[----:B------:R-:W-:Y:S02]  /*21c0*/  @!P4 LEA.HI.X.SX32 R208, R208, RZ, 0x1, P2 ;  /* 0x000000ffd0d0c211 */ /* 0x000fe400010f0eff */
[----:B0-----:R-:W-:Y:S01]  /*21d0*/  @!P4 LEA R2, P2, R7, R204, 0x2 ;  /* 0x000000cc0702c211 */ /* 0x001fe200078410ff */
[----:B------:R-:W-:-:S03]  /*21e0*/  @!P1 IMAD R204, R0, UR67, RZ ;  /* 0x0000004300cc9c24 */ /* 0x000fc6000f8e02ff */
[----:B------:R-:W-:Y:S02]  /*21f0*/  @!P4 LEA.HI.X R3, R7, R205, R208, 0x2, P2 ;  /* 0x000000cd0703c211 */ /* 0x000fe400010f14d0 */
[----:B------:R-:W-:-:S03]  /*2200*/  @!P1 IADD3 R7, P2, PT, R213, R204, RZ ;  /* 0x000000ccd5079210 */ /* 0x000fc60007f5e0ff */
[----:B------:R0:W5:Y:S01]  /*2210*/  @!P4 LDG.E.CONSTANT R238, desc[UR40][R2.64+0x14] ;  /* 0x0000142802eec981 */ /* 0x000162000c1e9900 */
[----:B------:R-:W-:Y:S02]  /*2220*/  @!P1 LEA.HI.X.SX32 R208, R204, RZ, 0x1, P2 ;  /* 0x000000ffccd09211 */ /* 0x000fe400010f0eff */
[C---:B-1----:R-:W-:Y:S01]  /*2230*/  @!P1 LEA R204, P2, R7.reuse, R206, 0x2 ;  /* 0x000000ce07cc9211 */ /* 0x042fe200078410ff */
[----:B0-----:R-:W0:Y:S03]  /*2240*/  @!P0 LDC.64 R2, c[0x0][0x388] ;  /* 0x0000e200ff028b82 */ /* 0x001e260000000a00 */
[----:B------:R-:W-:Y:S01]  /*2250*/  @!P1 LEA.HI.X R205, R7, R207, R208, 0x2, P2 ;  /* 0x000000cf07cd9211 */ /* 0x000fe200010f14d0 */
[----:B------:R-:W-:Y:S02]  /*2260*/  VIADD R7, R213, 0x8 ;  /* 0x00000008d5077836 */ /* 0x000fe40000000000 */
[----:B------:R-:W-:-:S02]  /*2270*/  @!P0 IMAD R206, R0, UR67, RZ ;  /* 0x0000004300ce8c24 */ /* 0x000fc4000f8e02ff */
[----:B------:R0:W5:Y:S01]  /*2280*/  @!P1 LDG.E.CONSTANT R237, desc[UR40][R204.64+0x18] ;  /* 0x00001828cced9981 */ /* 0x000162000c1e9900 */
[----:B------:R-:W-:-:S04]  /*2290*/  ISETP.GE.U32.AND P2, PT, R7, UR67, PT ;  /* 0x0000004307007c0c */ /* 0x000fc8000bf46070 */
[----:B------:R-:W-:Y:S02]  /*22a0*/  ISETP.GE.OR P2, PT, R0, UR68, P2 ;  /* 0x0000004400007c0c */ /* 0x000fe40009746670 */
[----:B------:R-:W-:-:S04]  /*22b0*/  @!P0 IADD3 R7, P1, PT, R213, R206, RZ ;  /* 0x000000ced5078210 */ /* 0x000fc80007f3e0ff */
[----:B------:R-:W-:Y:S02]  /*22c0*/  @!P0 LEA.HI.X.SX32 R206, R206, RZ, 0x1, P1 ;  /* 0x000000ffcece8211 */ /* 0x000fe400008f0eff */
[----:B0-----:R-:W-:-:S04]  /*22d0*/  @!P0 LEA R204, P1, R7, R2, 0x2 ;  /* 0x0000000207cc8211 */ /* 0x001fc800078210ff */
[----:B------:R-:W-:Y:S02]  /*22e0*/  @!P0 LEA.HI.X R205, R7, R3, R206, 0x2, P1 ;  /* 0x0000000307cd8211 */ /* 0x000fe400008f14ce */
[----:B------:R-:W0:Y:S01]  /*22f0*/  @!P2 LDC.64 R2, c[0x0][0x388] ;  /* 0x0000e200ff02ab82 */ /* 0x000e220000000a00 */
[----:B------:R-:W-:Y:S02]  /*2300*/  IADD3 R7, PT, PT, R213, 0x9, RZ ;  /* 0x00000009d5077810 */ /* 0x000fe40007ffe0ff */
[----:B------:R0:W5:Y:S02]  /*2310*/  @!P0 LDG.E.CONSTANT R236, desc[UR40][R204.64+0x1c] ;  /* 0x00001c28ccec8981 */ /* 0x000164000c1e9900 */
[----:B------:R-:W-:Y:S01]  /*2320*/  ISETP.GE.U32.AND P0, PT, R7, UR67, PT ;  /* 0x0000004307007c0c */ /* 0x000fe2000bf06070 */
[----:B------:R-:W-:-:S03]  /*2330*/  @!P2 IMAD R206, R0, UR67, RZ ;  /* 0x0000004300ceac24 */ /* 0x000fc6000f8e02ff */
[----:B------:R-:W-:Y:S02]  /*2340*/  ISETP.GE.OR P0, PT, R0, UR68, P0 ;  /* 0x0000004400007c0c */ /* 0x000fe40008706670 */
[----:B------:R-:W-:-:S04]  /*2350*/  @!P2 IADD3 R7, P1, PT, R213, R206, RZ ;  /* 0x000000ced507a210 */ /* 0x000fc80007f3e0ff */
[----:B------:R-:W-:Y:S02]  /*2360*/  @!P2 LEA.HI.X.SX32 R206, R206, RZ, 0x1, P1 ;  /* 0x000000ffcecea211 */ /* 0x000fe400008f0eff */
[----:B0-----:R-:W-:-:S04]  /*2370*/  @!P2 LEA R204, P1, R7, R2, 0x2 ;  /* 0x0000000207cca211 */ /* 0x001fc800078210ff */
[----:B------:R-:W-:Y:S02]  /*2380*/  @!P2 LEA.HI.X R205, R7, R3, R206, 0x2, P1 ;  /* 0x0000000307cda211 */ /* 0x000fe400008f14ce */
[----:B------:R-:W0:Y:S01]  /*2390*/  @!P0 LDC.64 R2, c[0x0][0x388] ;  /* 0x0000e200ff028b82 */ /* 0x000e220000000a00 */
[----:B------:R-:W-:Y:S02]  /*23a0*/  VIADD R7, R213, 0xa ;  /* 0x0000000ad5077836 */ /* 0x000fe40000000000 */
[----:B------:R-:W-:Y:S01]  /*23b0*/  @!P0 IMAD R206, R0, UR67, RZ ;  /* 0x0000004300ce8c24 */ /* 0x000fe2000f8e02ff */
[----:B------:R0:W5:Y:S02]  /*23c0*/  @!P2 LDG.E.CONSTANT R235, desc[UR40][R204.64+0x20] ;  /* 0x00002028cceba981 */ /* 0x000164000c1e9900 */
        /* <DEDUP_REMOVED lines=19> */
[----:B------:R-:W5:Y:S02]  /*2500*/  @!P1 LDG.E.CONSTANT R233, desc[UR40][R204.64+0x28] ;  /* 0x00002828cce99981 */ /* 0x000f64000c1e9900 */
[----:B------:R-:W-:Y:S02]  /*2510*/  ISETP.GE.U32.AND P1, PT, R7, UR67, PT ;  /* 0x0000004307007c0c */ /* 0x000fe4000bf26070 */
[----:B------:R-:W-:-:S02]  /*2520*/  @!P0 IADD3 R7, P2, PT, R213, R206, RZ ;  /* 0x000000ced5078210 */ /* 0x000fc40007f5e0ff */
[----:B------:R-:W-:Y:S02]  /*2530*/  ISETP.GE.OR P1, PT, R0, UR68, P1 ;  /* 0x0000004400007c0c */ /* 0x000fe40008f26670 */
[----:B------:R-:W-:Y:S02]  /*2540*/  @!P0 LEA.HI.X.SX32 R206, R206, RZ, 0x1, P2 ;  /* 0x000000ffcece8211 */ /* 0x000fe400010f0eff */
[----:B0-----:R-:W-:-:S04]  /*2550*/  @!P0 LEA R2, P2, R7, R2, 0x2 ;  /* 0x0000000207028211 */ /* 0x001fc800078410ff */
[----:B------:R-:W-:-:S05]  /*2560*/  @!P0 LEA.HI.X R3, R7, R3, R206, 0x2, P2 ;  /* 0x0000000307038211 */ /* 0x000fca00010f14ce */
[----:B------:R0:W5:Y:S01]  /*2570*/  @!P0 LDG.E.CONSTANT R232, desc[UR40][R2.64+0x2c] ;  /* 0x00002c2802e88981 */ /* 0x000162000c1e9900 */
[----:B------:R-:W-:Y:S01]  /*2580*/  IADD3 R7, PT, PT, R213, 0xd, RZ ;  /* 0x0000000dd5077810 */ /* 0x000fe20007ffe0ff */
[----:B0-----:R-:W0:Y:S03]  /*2590*/  @!P1 LDC.64 R2, c[0x0][0x388] ;  /* 0x0000e200ff029b82 */ /* 0x001e260000000a00 */
        /* <DEDUP_REMOVED lines=28> */
[----:B------:R-:W-:Y:S02]  /*2760*/  @!P0 IMAD R0, R0, UR67, RZ ;  /* 0x0000004300008c24 */ /* 0x000fe4000f8e02ff */
[----:B------:R1:W5:Y:S03]  /*2770*/  @!P1 LDG.E.CONSTANT R229, desc[UR40][R204.64+0x38] ;  /* 0x00003828cce59981 */ /* 0x000366000c1e9900 */
[----:B------:R-:W-:-:S04]  /*2780*/  @!P0 IADD3 R7, P1, PT, R213, R0, RZ ;  /* 0x00000000d5078210 */ /* 0x000fc80007f3e0ff */
[----:B------:R-:W-:Y:S02]  /*2790*/  @!P0 LEA.HI.X.SX32 R0, R0, RZ, 0x1, P1 ;  /* 0x000000ff00008211 */ /* 0x000fe400008f0eff */
[----:B0-----:R-:W-:-:S04]  /*27a0*/  @!P0 LEA R2, P1, R7, R2, 0x2 ;  /* 0x0000000207028211 */ /* 0x001fc800078210ff */
[----:B------:R-:W-:-:S05]  /*27b0*/  @!P0 LEA.HI.X R3, R7, R3, R0, 0x2, P1 ;  /* 0x0000000307038211 */ /* 0x000fca00008f1400 */
[----:B------:R1:W5:Y:S04]  /*27c0*/  @!P0 LDG.E.CONSTANT R228, desc[UR40][R2.64+0x3c] ;  /* 0x00003c2802e48981 */ /* 0x000368000c1e9900 */
[----:B------:R1:W-:Y:S01]  /*27d0*/  STL [R1+0x41c], R222 ;  /* 0x00041cde01007387 */ /* 0x0003e20000100800 */
[----:B------:R-:W-:-:S05]  /*27e0*/  UMOV UR64, URZ ;  /* 0x000000ff00407c82 */ /* 0x000fca0008000000 */
.L_x_1:
[----:B------:R-:W-:Y:S01]  /*27f0*/  ULOP3.LUT UR66, UR64, 0xc, URZ, 0xc0, !UPT ;  /* 0x0000000c40427892 */ /* 0x000fe2000f8ec0ff */
[----:B------:R-:W2:Y:S01]  /*2800*/  LDL R225, [R1+0x420] ;  /* 0x0004200001e17983 */ /* 0x000ea20000100800 */
[----:B------:R-:W-:-:S03]  /*2810*/  ULOP3.LUT UR65, UR64, 0x3, URZ, 0xc0, !UPT ;  /* 0x0000000340417892 */ /* 0x000fc6000f8ec0ff */
[----:B------:R-:W3:Y:S01]  /*2820*/  LDL R224, [R1+0x41c] ;  /* 0x00041c0001e07983 */ /* 0x000ee20000100800 */
[----:B------:R-:W-:Y:S02]  /*2830*/  IMAD.U32 R218, RZ, RZ, UR66 ;  /* 0x00000042ffda7e24 */ /* 0x000fe4000f8e00ff */
[----:B------:R-:W-:Y:S01]  /*2840*/  MOV R221, UR65 ;  /* 0x0000004100dd7c02 */ /* 0x000fe20008000f00 */
[----:B-1----:R-:W-:Y:S01]  /*2850*/  IMAD.U32 R3, RZ, RZ, UR66 ;  /* 0x00000042ff037e24 */ /* 0x002fe2000f8e00ff */
[----:B------:R-:W4:Y:S01]  /*2860*/  LDL R223, [R1+0x418] ;  /* 0x0004180001df7983 */ /* 0x000f220000100800 */
[----:B------:R-:W-:Y:S01]  /*2870*/  MOV R214, UR66 ;  /* 0x0000004200d67c02 */ /* 0x000fe20008000f00 */
[----:B------:R-:W-:Y:S01]  /*2880*/  IMAD.U32 R217, RZ, RZ, UR66 ;  /* 0x00000042ffd97e24 */ /* 0x000fe2000f8e00ff */
[----:B------:R-:W-:Y:S01]  /*2890*/  MOV R0, UR66 ;  /* 0x0000004200007c02 */ /* 0x000fe20008000f00 */
[----:B-----5:R-:W-:Y:S01]  /*28a0*/  SHFL.IDX PT, R218, R241, R218, 0x1f ;  /* 0x00001fdaf1da7589 */ /* 0x020fe200000e0000 */
[----:B------:R-:W-:-:S02]  /*28b0*/  IMAD.U32 R215, RZ, RZ, UR66 ;  /* 0x00000042ffd77e24 */ /* 0x000fc4000f8e00ff */
[----:B------:R-:W-:Y:S01]  /*28c0*/  IMAD.U32 R222, RZ, RZ, UR66 ;  /* 0x00000042ffde7e24 */ /* 0x000fe2000f8e00ff */
[----:B------:R-:W0:Y:S01]  /*28d0*/  SHFL.IDX PT, R221, R246, R221, 0x1f ;  /* 0x00001fddf6dd7589 */ /* 0x000e2200000e0000 */
[----:B------:R-:W-:-:S03]  /*28e0*/  IMAD.U32 R212, RZ, RZ, UR66 ;  /* 0x00000042ffd47e24 */ /* 0x000fc6000f8e00ff */
[----:B------:R-:W1:Y:S04]  /*28f0*/  SHFL.IDX PT, R220, R240, R3, 0x1f ;  /* 0x00001f03f0dc7589 */ /* 0x000e6800000e0000 */
[----:B------:R-:W1:Y:S04]  /*2900*/  SHFL.IDX PT, R214, R237, R214, 0x1f ;  /* 0x00001fd6edd67589 */ /* 0x000e6800000e0000 */
[----:B------:R-:W1:Y:S04]  /*2910*/  SHFL.IDX PT, R219, R243, R0, 0x1f ;  /* 0x00001f00f3db7589 */ /* 0x000e6800000e0000 */
[----:B------:R-:W1:Y:S04]  /*2920*/  SHFL.IDX PT, R217, R242, R217, 0x1f ;  /* 0x00001fd9f2d97589 */ /* 0x000e6800000e0000 */
[----:B------:R-:W1:Y:S01]  /*2930*/  SHFL.IDX PT, R215, R236, R215, 0x1f ;  /* 0x00001fd7ecd77589 */ /* 0x000e6200000e0000 */
[----:B0-----:R-:W-:-:S03]  /*2940*/  FFMA R2, R218, R221, UR52 ;  /* 0x00000034da027e23 */ /* 0x001fc600080000dd */
[----:B------:R-:W0:Y:S01]  /*2950*/  SHFL.IDX PT, R0, R239, R0, 0x1f ;  /* 0x00001f00ef007589 */ /* 0x000e2200000e0000 */
[-C--:B-1----:R-:W-:Y:S01]  /*2960*/  FFMA R7, R220, R221.reuse, UR51 ;  /* 0x00000033dc077e23 */ /* 0x082fe200080000dd */
[----:B------:R-:W-:Y:S02]  /*2970*/  R2UR UR52, R2 ;  /* 0x00000000023472ca */ /* 0x000fe400000e0000 */
[----:B------:R-:W-:Y:S01]  /*2980*/  SHFL.IDX PT, R212, R235, R212, 0x1f ;  /* 0x00001fd4ebd47589 */ /* 0x000fe200000e0000 */
[-C--:B------:R-:W-:Y:S01]  /*2990*/  FFMA R3, R214, R221.reuse, UR48 ;  /* 0x00000030d6037e23 */ /* 0x080fe200080000dd */
[----:B------:R-:W-:Y:S02]  /*29a0*/  R2UR UR51, R7 ;  /* 0x00000000073372ca */ /* 0x000fe400000e0000 */
[----:B------:R-:W-:Y:S01]  /*29b0*/  MOV R7, UR66 ;  /* 0x0000004200077c02 */ /* 0x000fe20008000f00 */
[----:B------:R-:W-:Y:S01]  /*29c0*/  FFMA R208, R219, R221, UR54 ;  /* 0x00000036dbd07e23 */ /* 0x000fe200080000dd */
[----:B------:R-:W-:-:S02]  /*29d0*/  R2UR UR48, R3 ;  /* 0x00000000033072ca */ /* 0x000fc400000e0000 */
[----:B------:R-:W-:Y:S01]  /*29e0*/  SHFL.IDX PT, R3, R233, R222, 0x1f ;  /* 0x00001fdee9037589 */ /* 0x000fe200000e0000 */
[-C--:B------:R-:W-:Y:S01]  /*29f0*/  FFMA R209, R217, R221.reuse, UR53 ;  /* 0x00000035d9d17e23 */ /* 0x080fe200080000dd */
[----:B------:R-:W-:Y:S02]  /*2a00*/  R2UR UR54, R208 ;  /* 0x00000000d03672ca */ /* 0x000fe400000e0000 */
[----:B------:R-:W1:Y:S01]  /*2a10*/  SHFL.IDX PT, R2, R238, R7, 0x1f ;  /* 0x00001f07ee027589 */ /* 0x000e6200000e0000 */
[----:B------:R-:W-:Y:S01]  /*2a20*/  MOV R210, UR52 ;  /* 0x0000003400d27c02 */ /* 0x000fe20008000f00 */
[-C--:B------:R-:W-:Y:S01]  /*2a30*/  FFMA R204, R215, R221.reuse, UR47 ;  /* 0x0000002fd7cc7e23 */ /* 0x080fe200080000dd */
[----:B------:R-:W-:Y:S01]  /*2a40*/  IMAD.U32 R211, RZ, RZ, UR51 ;  /* 0x00000033ffd37e24 */ /* 0x000fe2000f8e00ff */
[----:B------:R-:W1:Y:S01]  /*2a50*/  SHFL.IDX PT, R7, R234, R7, 0x1f ;  /* 0x00001f07ea077589 */ /* 0x000e6200000e0000 */
[----:B------:R-:W-:Y:S02]  /*2a60*/  R2UR UR53, R209 ;  /* 0x00000000d13572ca */ /* 0x000fe400000e0000 */
[----:B------:R-:W-:Y:S01]  /*2a70*/  R2UR UR47, R204 ;  /* 0x00000000cc2f72ca */ /* 0x000fe200000e0000 */
[----:B------:R1:W-:Y:S01]  /*2a80*/  STL.128 [R1+0x340], R208 ;  /* 0x000340d001007387 */ /* 0x0003e20000100c00 */
[----:B0-----:R-:W-:Y:S01]  /*2a90*/  FFMA R204, R0, R221, UR50 ;  /* 0x0000003200cc7e23 */ /* 0x001fe200080000dd */
[----:B------:R-:W-:-:S04]  /*2aa0*/  IMAD.U32 R206, RZ, RZ, UR48 ;  /* 0x00000030ffce7e24 */ /* 0x000fc8000f8e00ff */
[----:B------:R-:W-:-:S06]  /*2ab0*/  R2UR UR50, R204 ;  /* 0x00000000cc3272ca */ /* 0x000fcc00000e0000 */
[----:B------:R-:W-:Y:S02]  /*2ac0*/  MOV R207, UR47 ;  /* 0x0000002f00cf7c02 */ /* 0x000fe40008000f00 */
[----:B-1----:R-:W-:Y:S01]  /*2ad0*/  MOV R211, UR66 ;  /* 0x0000004200d37c02 */ /* 0x002fe20008000f00 */
[-C--:B------:R-:W-:Y:S01]  /*2ae0*/  FFMA R205, R2, R221.reuse, UR49 ;  /* 0x0000003102cd7e23 */ /* 0x080fe200080000dd */
[-C--:B------:R-:W-:Y:S01]  /*2af0*/  FFMA R208, R212, R221.reuse, UR46 ;  /* 0x0000002ed4d07e23 */ /* 0x080fe200080000dd */
[-C--:B------:R-:W-:Y:S02]  /*2b00*/  FFMA R209, R7, R221.reuse, UR45 ;  /* 0x0000002d07d17e23 */ /* 0x080fe400080000dd */
[----:B------:R-:W0:Y:S01]  /*2b10*/  SHFL.IDX PT, R216, R232, R211, 0x1f ;  /* 0x00001fd3e8d87589 */ /* 0x000e2200000e0000 */
[----:B------:R-:W-:Y:S02]  /*2b20*/  R2UR UR49, R205 ;  /* 0x00000000cd3172ca */ /* 0x000fe400000e0000 */
[----:B------:R-:W-:Y:S01]  /*2b30*/  R2UR UR46, R208 ;  /* 0x00000000d02e72ca */ /* 0x000fe200000e0000 */
[----:B------:R1:W-:Y:S01]  /*2b40*/  STL.128 [R1+0x350], R204 ;  /* 0x000350cc01007387 */ /* 0x0003e20000100c00 */
[----:B------:R-:W-:Y:S01]  /*2b50*/  R2UR UR45, R209 ;  /* 0x00000000d12d72ca */ /* 0x000fe200000e0000 */
[----:B-1----:R-:W-:-:S05]  /*2b60*/  FFMA R206, R3, R221, UR44 ;  /* 0x0000002c03ce7e23 */ /* 0x002fca00080000dd */
[----:B------:R-:W-:Y:S01]  /*2b70*/  R2UR UR44, R206 ;  /* 0x00000000ce2c72ca */ /* 0x000fe200000e0000 */
[----:B0-----:R-:W-:-:S05]  /*2b80*/  FFMA R206, R216, R221, UR43 ;  /* 0x0000002bd8ce7e23 */ /* 0x001fca00080000dd */
[----:B------:R-:W-:-:S07]  /*2b90*/  R2UR UR43, R206 ;  /* 0x00000000ce2b72ca */ /* 0x000fce00000e0000 */
[----:B------:R-:W-:-:S06]  /*2ba0*/  MOV R210, UR44 ;  /* 0x0000002c00d27c02 */ /* 0x000fcc0008000f00 */
[----:B------:R-:W-:-:S05]  /*2bb0*/  IMAD.U32 R211, RZ, RZ, UR43 ;  /* 0x0000002bffd37e24 */ /* 0x000fca000f8e00ff */
[----:B------:R0:W-:Y:S02]  /*2bc0*/  STL.128 [R1+0x360], R208 ;  /* 0x000360d001007387 */ /* 0x0001e40000100c00 */
[----:B0-----:R-:W-:Y:S01]  /*2bd0*/  MOV R211, UR66 ;  /* 0x0000004200d37c02 */ /* 0x001fe20008000f00 */
[----:B------:R-:W-:Y:S01]  /*2be0*/  IMAD.U32 R210, RZ, RZ, UR66 ;  /* 0x00000042ffd27e24 */ /* 0x000fe2000f8e00ff */
[----:B------:R-:W-:Y:S01]  /*2bf0*/  MOV R208, UR66 ;  /* 0x0000004200d07c02 */ /* 0x000fe20008000f00 */
[----:B------:R-:W-:-:S03]  /*2c00*/  IMAD.U32 R209, RZ, RZ, UR66 ;  /* 0x00000042ffd17e24 */ /* 0x000fc6000f8e00ff */
[----:B------:R-:W0:Y:S04]  /*2c10*/  SHFL.IDX PT, R211, R229, R211, 0x1f ;  /* 0x00001fd3e5d37589 */ /* 0x000e2800000e0000 */
[----:B------:R-:W1:Y:S04]  /*2c20*/  SHFL.IDX PT, R210, R228, R210, 0x1f ;  /* 0x00001fd2e4d27589 */ /* 0x000e6800000e0000 */
[----:B------:R-:W1:Y:S04]  /*2c30*/  SHFL.IDX PT, R208, R231, R208, 0x1f ;  /* 0x00001fd0e7d07589 */ /* 0x000e6800000e0000 */
[----:B------:R-:W1:Y:S01]  /*2c40*/  SHFL.IDX PT, R209, R230, R209, 0x1f ;  /* 0x00001fd1e6d17589 */ /* 0x000e6200000e0000 */
[----:B0-----:R-:W-:-:S05]  /*2c50*/  FFMA R204, R211, R221, UR38 ;  /* 0x00000026d3cc7e23 */ /* 0x001fca00080000dd */
[----:B------:R-:W-:Y:S01]  /*2c60*/  R2UR UR38, R204 ;  /* 0x00000000cc2672ca */ /* 0x000fe200000e0000 */
[----:B-1----:R-:W-:-:S05]  /*2c70*/  FFMA R204, R210, R221, UR37 ;  /* 0x00000025d2cc7e23 */ /* 0x002fca00080000dd */
[----:B------:R-:W-:Y:S01]  /*2c80*/  R2UR UR37, R204 ;  /* 0x00000000cc2572ca */ /* 0x000fe200000e0000 */
[-C--:B------:R-:W-:Y:S01]  /*2c90*/  FFMA R204, R208, R221.reuse, UR42 ;  /* 0x0000002ad0cc7e23 */ /* 0x080fe200080000dd */
[----:B------:R-:W-:Y:S01]  /*2ca0*/  FFMA R205, R209, R221, UR39 ;  /* 0x00000027d1cd7e23 */ /* 0x000fe200080000dd */
[----:B------:R-:W-:-:S03]  /*2cb0*/  MOV R221, UR65 ;  /* 0x0000004100dd7c02 */ /* 0x000fc60008000f00 */
[----:B------:R-:W-:Y:S02]  /*2cc0*/  R2UR UR42, R204 ;  /* 0x00000000cc2a72ca */ /* 0x000fe400000e0000 */
[----:B------:R-:W-:Y:S01]  /*2cd0*/  MOV R206, UR38 ;  /* 0x0000002600ce7c02 */ /* 0x000fe20008000f00 */
[----:B------:R-:W0:Y:S01]  /*2ce0*/  SHFL.IDX PT, R221, R245, R221, 0x1f ;  /* 0x00001fddf5dd7589 */ /* 0x000e2200000e0000 */
[----:B------:R-:W-:-:S03]  /*2cf0*/  R2UR UR39, R205 ;  /* 0x00000000cd2772ca */ /* 0x000fc600000e0000 */
[----:B------:R-:W-:-:S05]  /*2d00*/  IMAD.U32 R207, RZ, RZ, UR37 ;  /* 0x00000025ffcf7e24 */ /* 0x000fca000f8e00ff */
[----:B------:R0:W-:Y:S02]  /*2d10*/  STL.128 [R1+0x370], R204 ;  /* 0x000370cc01007387 */ /* 0x0001e40000100c00 */
[-C--:B0-----:R-:W-:Y:S01]  /*2d20*/  FFMA R204, R218, R221.reuse, UR34 ;  /* 0x00000022dacc7e23 */ /* 0x081fe200080000dd */
[----:B------:R-:W-:-:S04]  /*2d30*/  FFMA R205, R217, R221, UR35 ;  /* 0x00000023d9cd7e23 */ /* 0x000fc800080000dd */
[----:B------:R-:W-:Y:S01]  /*2d40*/  R2UR UR34, R204 ;  /* 0x00000000cc2272ca */ /* 0x000fe200000e0000 */
[----:B------:R-:W-:Y:S01]  /*2d50*/  FFMA R204, R220, R221, UR33 ;  /* 0x00000021dccc7e23 */ /* 0x000fe200080000dd */
[----:B------:R-:W-:-:S04]  /*2d60*/  R2UR UR35, R205 ;  /* 0x00000000cd2372ca */ /* 0x000fc800000e0000 */
[----:B------:R-:W-:Y:S01]  /*2d70*/  R2UR UR33, R204 ;  /* 0x00000000cc2172ca */ /* 0x000fe200000e0000 */
[----:B------:R-:W-:-:S05]  /*2d80*/  FFMA R204, R219, R221, UR36 ;  /* 0x00000024dbcc7e23 */ /* 0x000fca00080000dd */
[----:B------:R-:W-:Y:S01]  /*2d90*/  R2UR UR36, R204 ;  /* 0x00000000cc2472ca */ /* 0x000fe200000e0000 */
[----:B------:R-:W-:-:S06]  /*2da0*/  IMAD.U32 R206, RZ, RZ, UR34 ;  /* 0x00000022ffce7e24 */ /* 0x000fcc000f8e00ff */
[----:B------:R-:W-:-:S05]  /*2db0*/  MOV R207, UR33 ;  /* 0x0000002100cf7c02 */ /* 0x000fca0008000f00 */
        /* <DEDUP_REMOVED lines=29> */
[----:B------:R-:W-:Y:S01]  /*2f90*/  FFMA R204, R208, R221, UR24 ;  /* 0x00000018d0cc7e23 */ /* 0x000fe200080000dd */
[----:B------:R-:W-:-:S04]  /*2fa0*/  IMAD.U32 R221, RZ, RZ, UR65 ;  /* 0x00000041ffdd7e24 */ /* 0x000fc8000f8e00ff */
[----:B------:R-:W-:Y:S01]  /*2fb0*/  R2UR UR24, R204 ;  /* 0x00000000cc1872ca */ /* 0x000fe200000e0000 */
[----:B------:R-:W-:Y:S01]  /*2fc0*/  IMAD.U32 R206, RZ, RZ, UR22 ;  /* 0x00000016ffce7e24 */ /* 0x000fe2000f8e00ff */
[----:B------:R-:W0:Y:S05]  /*2fd0*/  SHFL.IDX PT, R221, R247, R221, 0x1f ;  /* 0x00001fddf7dd7589 */ /* 0x000e2a00000e0000 */
[----:B------:R-:W-:-:S05]  /*2fe0*/  MOV R207, UR21 ;  /* 0x0000001500cf7c02 */ /* 0x000fca0008000f00 */
[----:B------:R1:W-:Y:S01]  /*2ff0*/  STL.128 [R1+0x3b0], R204 ;  /* 0x0003b0cc01007387 */ /* 0x0003e20000100c00 */
[----:B------:R-:W-:Y:S01]  /*3000*/  IMAD.U32 R251, RZ, RZ, UR65 ;  /* 0x00000041fffb7e24 */ /* 0x000fe2000f8e00ff */
[----:B------:R-:W-:Y:S01]  /*3010*/  MOV R250, UR65 ;  /* 0x0000004100fa7c02 */ /* 0x000fe20008000f00 */
[-C--:B0-----:R-:W-:Y:S01]  /*3020*/  FFMA R10, R218, R221.reuse, R10 ;  /* 0x000000ddda0a7223 */ /* 0x081fe2000000000a */
[-C--:B------:R-:W-:Y:S01]  /*3030*/  FFMA R8, R219, R221.reuse, R8 ;  /* 0x000000dddb087223 */ /* 0x080fe20000000008 */
[-C--:B-1----:R-:W-:Y:S01]  /*3040*/  FFMA R204, R3, R221.reuse, UR60 ;  /* 0x0000003c03cc7e23 */ /* 0x082fe200080000dd */
[-C--:B------:R-:W-:Y:S01]  /*3050*/  FFMA R205, R7, R221.reuse, UR61 ;  /* 0x0000003d07cd7e23 */ /* 0x080fe200080000dd */
[-C--:B------:R-:W-:Y:S01]  /*3060*/  FFMA R9, R217, R221.reuse, R9 ;  /* 0x000000ddd9097223 */ /* 0x080fe20000000009 */
[-C--:B------:R-:W-:Y:S01]  /*3070*/  FFMA R11, R220, R221.reuse, R11 ;  /* 0x000000dddc0b7223 */ /* 0x080fe2000000000b */
[-C--:B------:R-:W-:Y:S01]  /*3080*/  FFMA R4, R0, R221.reuse, R4 ;  /* 0x000000dd00047223 */ /* 0x080fe20000000004 */
[----:B------:R-:W-:Y:S01]  /*3090*/  R2UR UR60, R204 ;  /* 0x00000000cc3c72ca */ /* 0x000fe200000e0000 */
[-C--:B------:R-:W-:Y:S01]  /*30a0*/  FFMA R204, R216, R221.reuse, UR59 ;  /* 0x0000003bd8cc7e23 */ /* 0x080fe200080000dd */
[----:B------:R-:W-:Y:S01]  /*30b0*/  R2UR UR61, R205 ;  /* 0x00000000cd3d72ca */ /* 0x000fe200000e0000 */
[-C--:B------:R-:W-:Y:S01]  /*30c0*/  FFMA R5, R2, R221.reuse, R5 ;  /* 0x000000dd02057223 */ /* 0x080fe20000000005 */
[----:B------:R-:W-:-:S02]  /*30d0*/  FFMA R6, R214, R221, R6 ;  /* 0x000000ddd6067223 */ /* 0x000fc40000000006 */
[----:B------:R-:W-:Y:S01]  /*30e0*/  R2UR UR59, R204 ;  /* 0x00000000cc3b72ca */ /* 0x000fe200000e0000 */
[----:B------:R-:W-:-:S05]  /*30f0*/  FFMA R204, R212, R221, UR62 ;  /* 0x0000003ed4cc7e23 */ /* 0x000fca00080000dd */
[----:B------:R-:W-:Y:S02]  /*3100*/  R2UR UR62, R204 ;  /* 0x00000000cc3e72ca */ /* 0x000fe400000e0000 */
[----:B------:R-:W-:-:S05]  /*3110*/  MOV R206, UR60 ;  /* 0x0000003c00ce7c02 */ /* 0x000fca0008000f00 */
        /* <DEDUP_REMOVED lines=10> */
[----:B------:R-:W-:-:S05]  /*31c0*/  FFMA R204, R208, R221, UR58 ;  /* 0x0000003ad0cc7e23 */ /* 0x000fca00080000dd */
[----:B------:R-:W-:Y:S02]  /*31d0*/  R2UR UR58, R204 ;  /* 0x00000000cc3a72ca */ /* 0x000fe400000e0000 */
[----:B------:R-:W-:-:S05]  /*31e0*/  MOV R206, UR56 ;  /* 0x0000003800ce7c02 */ /* 0x000fca0008000f00 */
[----:B------:R-:W-:-:S05]  /*31f0*/  IMAD.U32 R207, RZ, RZ, UR55 ;  /* 0x00000037ffcf7e24 */ /* 0x000fca000f8e00ff */
[----:B------:R0:W-:Y:S04]  /*3200*/  STL.128 [R1+0x330], R204 ;  /* 0x000330cc01007387 */ /* 0x0001e80000100c00 */
[----:B0-----:R-:W4:Y:S01]  /*3210*/  LDL R207, [R1+0x414] ;  /* 0x0004140001cf7983 */ /* 0x001f220000100800 */
[----:B------:R-:W-:Y:S01]  /*3220*/  MOV R204, UR65 ;  /* 0x0000004100cc7c02 */ /* 0x000fe20008000f00 */
[----:B------:R-:W-:Y:S02]  /*3230*/  IMAD.U32 R205, RZ, RZ, UR65 ;  /* 0x00000041ffcd7e24 */ /* 0x000fe4000f8e00ff */
[----:B------:R-:W4:Y:S04]  /*3240*/  LDL R206, [R1+0x410] ;  /* 0x0004100001ce7983 */ /* 0x000f280000100800 */
[----:B--2---:R-:W0:Y:S04]  /*3250*/  SHFL.IDX PT, R204, R225, R204, 0x1f ;  /* 0x00001fcce1cc7589 */ /* 0x004e2800000e0000 */
[----:B---3--:R-:W1:Y:S01]  /*3260*/  SHFL.IDX PT, R205, R224, R205, 0x1f ;  /* 0x00001fcde0cd7589 */ /* 0x008e6200000e0000 */
[C---:B0-----:R-:W-:Y:S01]  /*3270*/  FFMA R176, R204.reuse, R219, R176 ;  /* 0x000000dbccb07223 */ /* 0x041fe200000000b0 */
[C---:B------:R-:W-:Y:S01]  /*3280*/  FFMA R177, R204.reuse, R217, R177 ;  /* 0x000000d9ccb17223 */ /* 0x040fe200000000b1 */
        /* <DEDUP_REMOVED lines=13> */
[----:B------:R-:W-:Y:S01]  /*3360*/  FFMA R183, R204, R210, R183 ;  /* 0x000000d2ccb77223 */ /* 0x000fe200000000b7 */
[----:B------:R-:W-:-:S06]  /*3370*/  MOV R204, UR65 ;  /* 0x0000004100cc7c02 */ /* 0x000fcc0008000f00 */
[----:B----4-:R-:W0:Y:S01]  /*3380*/  SHFL.IDX PT, R204, R223, R204, 0x1f ;  /* 0x00001fccdfcc7589 */ /* 0x010e2200000e0000 */
[-C--:B-1----:R-:W-:Y:S01]  /*3390*/  FFMA R160, R219, R205.reuse, R160 ;  /* 0x000000cddba07223 */ /* 0x082fe200000000a0 */
[-C--:B------:R-:W-:Y:S01]  /*33a0*/  FFMA R161, R217, R205.reuse, R161 ;  /* 0x000000cdd9a17223 */ /* 0x080fe200000000a1 */
        /* <DEDUP_REMOVED lines=13> */
[----:B------:R-:W-:Y:S01]  /*3480*/  FFMA R167, R210, R205, R167 ;  /* 0x000000cdd2a77223 */ /* 0x000fe200000000a7 */
[----:B------:R-:W-:-:S02]  /*3490*/  IMAD.U32 R205, RZ, RZ, UR65 ;  /* 0x00000041ffcd7e24 */ /* 0x000fc4000f8e00ff */
[-C--:B0-----:R-:W-:Y:S01]  /*34a0*/  FFMA R144, R219, R204.reuse, R144 ;  /* 0x000000ccdb907223 */ /* 0x081fe20000000090 */
        /* <DEDUP_REMOVED lines=15> */
[----:B------:R-:W-:Y:S01]  /*35a0*/  MOV R204, UR65 ;  /* 0x0000004100cc7c02 */ /* 0x000fe20008000f00 */
[----:B------:R0:W1:Y:S05]  /*35b0*/  SHFL.IDX PT, R205, R207, R205, 0x1f ;  /* 0x00001fcdcfcd7589 */ /* 0x00006a00000e0000 */
[----:B------:R2:W3:Y:S04]  /*35c0*/  SHFL.IDX PT, R204, R206, R204, 0x1f ;  /* 0x00001fcccecc7589 */ /* 0x0004e800000e0000 */
[----:B0-----:R-:W4:Y:S04]  /*35d0*/  LDL R207, [R1+0x40c] ;  /* 0x00040c0001cf7983 */ /* 0x001f280000100800 */
[----:B--2---:R-:W2:Y:S01]  /*35e0*/  LDL R206, [R1+0x408] ;  /* 0x0004080001ce7983 */ /* 0x004ea20000100800 */
        /* <DEDUP_REMOVED lines=16> */
[-C--:B---3--:R-:W-:Y:S01]  /*36f0*/  FFMA R112, R219, R204.reuse, R112 ;  /* 0x000000ccdb707223 */ /* 0x088fe20000000070 */
        /* <DEDUP_REMOVED lines=15> */
[----:B------:R-:W-:Y:S01]  /*37f0*/  IMAD.U32 R205, RZ, RZ, UR65 ;  /* 0x00000041ffcd7e24 */ /* 0x000fe2000f8e00ff */
[----:B------:R-:W-:-:S05]  /*3800*/  MOV R204, UR65 ;  /* 0x0000004100cc7c02 */ /* 0x000fca0008000f00 */
[----:B----4-:R0:W1:Y:S04]  /*3810*/  SHFL.IDX PT, R205, R207, R205, 0x1f ;  /* 0x00001fcdcfcd7589 */ /* 0x01006800000e0000 */
[----:B--2---:R2:W3:Y:S04]  /*3820*/  SHFL.IDX PT, R204, R206, R204, 0x1f ;  /* 0x00001fcccecc7589 */ /* 0x0044e800000e0000 */
        /* <DEDUP_REMOVED lines=35> */
[----:B------:R-:W-:Y:S01]  /*3a60*/  MOV R204, UR65 ;  /* 0x0000004100cc7c02 */ /* 0x000fe20008000f00 */
[----:B------:R-:W0:Y:S04]  /*3a70*/  SHFL.IDX PT, R251, R248, R251, 0x1f ;  /* 0x00001ffbf8fb7589 */ /* 0x000e2800000e0000 */
[----:B------:R-:W1:Y:S01]  /*3a80*/  SHFL.IDX PT, R250, R244, R250, 0x1f ;  /* 0x00001ffaf4fa7589 */ /* 0x000e6200000e0000 */
[-C--:B0-----:R-:W-:Y:S01]  /*3a90*/  FFMA R18, R218, R251.reuse, R18 ;  /* 0x000000fbda127223 */ /* 0x081fe20000000012 */
[-C--:B------:R-:W-:Y:S01]  /*3aa0*/  FFMA R19, R220, R251.reuse, R19 ;  /* 0x000000fbdc137223 */ /* 0x080fe20000000013 */
[-C--:B------:R-:W-:Y:S01]  /*3ab0*/  FFMA R196, R0, R251.reuse, R196 ;  /* 0x000000fb00c47223 */ /* 0x080fe200000000c4 */
[CC--:B------:R-:W-:Y:S01]  /*3ac0*/  FFMA R197, R2.reuse, R251.reuse, R197 ;  /* 0x000000fb02c57223 */ /* 0x0c0fe200000000c5 */
[-C--:B-1----:R-:W-:Y:S01]  /*3ad0*/  FFMA R221, R2, R250.reuse, UR15 ;  /* 0x0000000f02dd7e23 */ /* 0x082fe200080000fa */
[CC--:B------:R-:W-:Y:S01]  /*3ae0*/  FFMA R225, R7.reuse, R250.reuse, UR11 ;  /* 0x0000000b07e17e23 */ /* 0x0c0fe200080000fa */
        /* <DEDUP_REMOVED lines=9> */
[C---:B------:R-:W-:Y:S01]  /*3b80*/  FFMA R224, R212.reuse, R250, UR12 ;  /* 0x0000000cd4e07e23 */ /* 0x040fe200080000fa */
[-C--:B------:R-:W-:Y:S01]  /*3b90*/  FFMA R192, R212, R251.reuse, R192 ;  /* 0x000000fbd4c07223 */ /* 0x080fe200000000c0 */
[-C--:B------:R-:W-:Y:S01]  /*3ba0*/  FFMA R194, R3, R251.reuse, R194 ;  /* 0x000000fb03c27223 */ /* 0x080fe200000000c2 */
[----:B------:R-:W-:Y:S01]  /*3bb0*/  FFMA R195, R216, R251, R195 ;  /* 0x000000fbd8c37223 */ /* 0x000fe200000000c3 */
[----:B------:R-:W-:Y:S01]  /*3bc0*/  UIADD3 UR64, UPT, UPT, UR64, 0x1, URZ ;  /* 0x0000000140407890 */ /* 0x000fe2000fffe0ff */
[----:B------:R-:W-:Y:S04]  /*3bd0*/  STL.128 [R1+0x300], R8 ;  /* 0x0003000801007387 */ /* 0x000fe80000100c00 */
[----:B------:R-:W-:Y:S04]  /*3be0*/  STL.128 [R1], R176 ;  /* 0x000000b001007387 */ /* 0x000fe80000100c00 */
[----:B------:R-:W-:Y:S04]  /*3bf0*/  STL.128 [R1+0x10], R188 ;  /* 0x000010bc01007387 */ /* 0x000fe80000100c00 */
        /* <DEDUP_REMOVED lines=24> */
[----:B----4-:R-:W0:Y:S04]  /*3d80*/  SHFL.IDX PT, R205, R207, R205, 0x1f ;  /* 0x00001fcdcfcd7589 */ /* 0x010e2800000e0000 */
[----:B--2---:R-:W1:Y:S01]  /*3d90*/  SHFL.IDX PT, R204, R206, R204, 0x1f ;  /* 0x00001fcccecc7589 */ /* 0x004e6200000e0000 */
        /* <DEDUP_REMOVED lines=34> */
[----:B------:R-:W0:Y:S04]  /*3fc0*/  SHFL.IDX PT, R205, R252, R205, 0x1f ;  /* 0x00001fcdfccd7589 */ /* 0x000e2800000e0000 */
[----:B------:R-:W1:Y:S01]  /*3fd0*/  SHFL.IDX PT, R204, R249, R204, 0x1f ;  /* 0x00001fccf9cc7589 */ /* 0x000e6200000e0000 */
[C---:B0-----:R-:W-:Y:S01]  /*3fe0*/  FFMA R202, R218.reuse, R205, R202 ;  /* 0x000000cddaca7223 */ /* 0x041fe200000000ca */
        /* <DEDUP_REMOVED lines=16> */
[-C--:B------:R-:W-:Y:S01]  /*40f0*/  FFMA R218, R218, R250.reuse, UR18 ;  /* 0x00000012dada7e23 */ /* 0x080fe200080000fa */
[----:B------:R-:W-:-:S04]  /*4100*/  FFMA R204, R220, R250, UR17 ;  /* 0x00000011dccc7e23 */ /* 0x000fc800080000fa */
[----:B------:R-:W-:Y:S02]  /*4110*/  R2UR UR18, R218 ;  /* 0x00000000da1272ca */ /* 0x000fe400000e0000 */
[----:B------:R-:W-:Y:S01]  /*4120*/  R2UR UR17, R204 ;  /* 0x00000000cc1172ca */ /* 0x000fe200000e0000 */
        /* <DEDUP_REMOVED lines=16> */
[-C--:B------:R-:W-:Y:S01]  /*4230*/  FFMA R204, R219, R250.reuse, UR20 ;  /* 0x00000014dbcc7e23 */ /* 0x080fe200080000fa */
[-C--:B------:R-:W-:Y:S01]  /*4240*/  FFMA R205, R217, R250.reuse, UR19 ;  /* 0x00000013d9cd7e23 */ /* 0x080fe200080000fa */
[----:B------:R-:W-:Y:S01]  /*4250*/  IMAD.U32 R206, RZ, RZ, UR18 ;  /* 0x00000012ffce7e24 */ /* 0x000fe2000f8e00ff */
[----:B------:R-:W-:Y:S01]  /*4260*/  MOV R207, UR17 ;  /* 0x0000001100cf7c02 */ /* 0x000fe20008000f00 */
[-C--:B------:R-:W-:Y:S01]  /*4270*/  FFMA R0, R3, R250.reuse, UR10 ;  /* 0x0000000a03007e23 */ /* 0x080fe200080000fa */
[----:B------:R-:W-:-:S03]  /*4280*/  FFMA R2, R216, R250, UR9 ;  /* 0x00000009d8027e23 */ /* 0x000fc600080000fa */
[----:B------:R0:W-:Y:S01]  /*4290*/  STL.128 [R1+0x3c0], R204 ;  /* 0x0003c0cc01007387 */ /* 0x0001e20000100c00 */
[----:B------:R-:W-:Y:S01]  /*42a0*/  R2UR UR10, R0 ;  /* 0x00000000000a72ca */ /* 0x000fe200000e0000 */
[-C--:B------:R-:W-:Y:S01]  /*42b0*/  FFMA R0, R211, R250.reuse, UR6 ;  /* 0x00000006d3007e23 */ /* 0x080fe200080000fa */
[----:B------:R-:W-:Y:S01]  /*42c0*/  R2UR UR9, R2 ;  /* 0x00000000020972ca */ /* 0x000fe200000e0000 */
[----:B------:R-:W-:-:S03]  /*42d0*/  FFMA R2, R210, R250, UR5 ;  /* 0x00000005d2027e23 */ /* 0x000fc600080000fa */
[----:B------:R-:W-:Y:S02]  /*42e0*/  R2UR UR6, R0 ;  /* 0x00000000000672ca */ /* 0x000fe400000e0000 */
[----:B------:R-:W-:Y:S01]  /*42f0*/  R2UR UR5, R2 ;  /* 0x00000000020572ca */ /* 0x000fe200000e0000 */
[-C--:B0-----:R-:W-:Y:S01]  /*4300*/  FFMA R206, R214, R250.reuse, UR14 ;  /* 0x0000000ed6ce7e23 */ /* 0x081fe200080000fa */
[----:B------:R-:W-:-:S04]  /*4310*/  FFMA R207, R215, R250, UR13 ;  /* 0x0000000dd7cf7e23 */ /* 0x000fc800080000fa */
[----:B------:R-:W-:Y:S02]  /*4320*/  R2UR UR14, R206 ;  /* 0x00000000ce0e72ca */ /* 0x000fe400000e0000 */
[----:B------:R-:W-:Y:S01]  /*4330*/  R2UR UR13, R207 ;  /* 0x00000000cf0d72ca */ /* 0x000fe200000e0000 */
[----:B------:R-:W-:Y:S01]  /*4340*/  IMAD.U32 R226, RZ, RZ, UR10 ;  /* 0x0000000affe27e24 */ /* 0x000fe2000f8e00ff */
[----:B------:R-:W-:Y:S01]  /*4350*/  MOV R227, UR9 ;  /* 0x0000000900e37c02 */ /* 0x000fe20008000f00 */
[-C--:B------:R-:W-:Y:S01]  /*4360*/  FFMA R208, R208, R250.reuse, UR8 ;  /* 0x00000008d0d07e23 */ /* 0x080fe200080000fa */
[----:B------:R-:W-:Y:S01]  /*4370*/  FFMA R209, R209, R250, UR7 ;  /* 0x00000007d1d17e23 */ /* 0x000fe200080000fa */
[----:B------:R-:W-:Y:S01]  /*4380*/  IMAD.U32 R210, RZ, RZ, UR6 ;  /* 0x00000006ffd27e24 */ /* 0x000fe2000f8e00ff */
[----:B------:R-:W-:Y:S01]  /*4390*/  MOV R211, UR5 ;  /* 0x0000000500d37c02 */ /* 0x000fe20008000f00 */
[----:B------:R-:W-:-:S04]  /*43a0*/  IMAD.U32 R7, RZ, RZ, UR63 ;  /* 0x0000003fff077e24 */ /* 0x000fc8000f8e00ff */
[----:B------:R-:W-:Y:S02]  /*43b0*/  IMAD.U32 R222, RZ, RZ, UR14 ;  /* 0x0000000effde7e24 */ /* 0x000fe4000f8e00ff */
[----:B------:R-:W-:Y:S01]  /*43c0*/  MOV R223, UR13 ;  /* 0x0000000d00df7c02 */ /* 0x000fe20008000f00 */
[----:B------:R0:W-:Y:S01]  /*43d0*/  STL.128 [R1+0x3e0], R224 ;  /* 0x0003e0e001007387 */ /* 0x0001e20000100c00 */
[----:B------:R-:W-:-:S03]  /*43e0*/  MOV R0, UR64 ;  /* 0x0000004000007c02 */ /* 0x000fc60008000f00 */
[----:B------:R0:W-:Y:S04]  /*43f0*/  STL.128 [R1+0x3d0], R220 ;  /* 0x0003d0dc01007387 */ /* 0x0001e80000100c00 */
        /* <DEDUP_REMOVED lines=23> */
[----:B------:R0:W-:Y:S01]  /*4570*/  STL.128 [R1+0x2f0], R12 ;  /* 0x0002f00c01007387 */ /* 0x0001e20000100c00 */
[----:B------:R-:W-:-:S02]  /*4580*/  ISETP.NE.AND P0, PT, R0, 0x10, PT ;  /* 0x000000100000780c */ /* 0x000fc40003f05270 */
[----:B------:R-:W-:Y:S02]  /*4590*/  R2UR UR20, R204 ;  /* 0x00000000cc1472ca */ /* 0x000fe400000e0000 */
[----:B------:R-:W-:Y:S02]  /*45a0*/  R2UR UR19, R205 ;  /* 0x00000000cd1372ca */ /* 0x000fe400000e0000 */
[----:B------:R-:W-:Y:S02]  /*45b0*/  R2UR UR16, R220 ;  /* 0x00000000dc1072ca */ /* 0x000fe400000e0000 */
[----:B------:R-:W-:Y:S02]  /*45c0*/  R2UR UR15, R221 ;  /* 0x00000000dd0f72ca */ /* 0x000fe400000e0000 */
[----:B------:R-:W-:Y:S02]  /*45d0*/  R2UR UR12, R224 ;  /* 0x00000000e00c72ca */ /* 0x000fe400000e0000 */
[----:B------:R-:W-:-:S02]  /*45e0*/  R2UR UR11, R225 ;  /* 0x00000000e10b72ca */ /* 0x000fc400000e0000 */
[----:B------:R-:W-:Y:S02]  /*45f0*/  R2UR UR8, R208 ;  /* 0x00000000d00872ca */ /* 0x000fe400000e0000 */
[----:B------:R-:W-:Y:S01]  /*4600*/  R2UR UR7, R209 ;  /* 0x00000000d10772ca */ /* 0x000fe200000e0000 */
[----:B0-----:R-:W-:-:S14]  /*4610*/  @P0 BRA `(.L_x_1) ;  /* 0xffffffe000740947 */ /* 0x001fdc000383ffff */
[----:B------:R-:W-:Y:S01]  /*4620*/  UIADD3 UR4, UPT, UPT, UR4, 0x10, URZ ;  /* 0x0000001004047890 */ /* 0x000fe2000fffe0ff */
[----:B------:R-:W-:-:S03]  /*4630*/  NOP ;  /* 0x0000000000007918 */ /* 0x000fc60000000000 */
[----:B------:R-:W-:-:S09]  /*4640*/  UISETP.GE.AND UP0, UPT, UR4, UR68, UPT ;  /* 0x000000440400728c */ /* 0x000fd2000bf06270 */
[----:B------:R-:W-:Y:S05]  /*4650*/  BRA.U !UP0, `(.L_x_2) ;  /* 0xffffffc908dc7547 */ /* 0x000fea000b83ffff */
.L_x_0:
[----:B------:R-:W2:Y:S01]  /*4660*/  LDL.LU R7, [R1+0x42c] ;  /* 0x00042c0001077983 */ /* 0x000ea20000300800 */
[C---:B------:R-:W-:Y:S01]  /*4670*/  VIADD R2, R213.reuse, 0x2 ;  /* 0x00000002d5027836 */ /* 0x040fe20000000000 */
[C---:B------:R-:W-:Y:S01]  /*4680*/  IADD3 R0, PT, PT, R213.reuse, 0x1, RZ ;  /* 0x00000001d5007810 */ /* 0x040fe20007ffe0ff */
[C---:B-1----:R-:W-:Y:S01]  /*4690*/  VIADD R3, R213.reuse, 0x3 ;  /* 0x00000003d5037836 */ /* 0x042fe20000000000 */
[----:B------:R-:W0:Y:S01]  /*46a0*/  S2R R204, SR_TID.X ;  /* 0x0000000000cc7919 */ /* 0x000e220000002100 */
[C---:B------:R-:W-:Y:S01]  /*46b0*/  VIADD R4, R213.reuse, 0x7 ;  /* 0x00000007d5047836 */ /* 0x040fe20000000000 */
[----:B------:R-:W-:Y:S01]  /*46c0*/  ISETP.GE.AND P2, PT, R0, UR67, PT ;  /* 0x0000004300007c0c */ /* 0x000fe2000bf46270 */
[----:B------:R-:W1:Y:S01]  /*46d0*/  LDC R17, c[0x0][0x398] ;  /* 0x0000e600ff117b82 */ /* 0x000e620000000800 */
[----:B------:R-:W-:Y:S01]  /*46e0*/  ISETP.GE.AND P1, PT, R2, UR67, PT ;  /* 0x0000004302007c0c */ /* 0x000fe2000bf26270 */
[C---:B------:R-:W-:Y:S01]  /*46f0*/  VIADD R2, R213.reuse, 0x5 ;  /* 0x00000005d5027836 */ /* 0x040fe20000000000 */
[C---:B------:R-:W-:Y:S01]  /*4700*/  IADD3 R0, PT, PT, R213.reuse, 0x4, RZ ;  /* 0x00000004d5007810 */ /* 0x040fe20007ffe0ff */
[C---:B------:R-:W-:Y:S01]  /*4710*/  VIADD R8, R213.reuse, 0xc ;  /* 0x0000000cd5087836 */ /* 0x040fe20000000000 */
[----:B------:R-:W-:Y:S01]  /*4720*/  P2R R20, PR, RZ, 0x2 ;  /* 0x00000002ff147803 */ /* 0x000fe20000000000 */
[----:B------:R-:W-:Y:S01]  /*4730*/  VIADD R10, R213, 0xe ;  /* 0x0000000ed50a7836 */ /* 0x000fe20000000000 */
[----:B------:R-:W-:Y:S01]  /*4740*/  ISETP.GE.AND P0, PT, R3, UR67, PT ;  /* 0x0000004303007c0c */ /* 0x000fe2000bf06270 */
[----:B------:R-:W-:Y:S01]  /*4750*/  HFMA2 R32, -RZ, RZ, 0, 0 ;  /* 0x00000000ff207431 */ /* 0x000fe200000001ff */
[----:B------:R-:W-:Y:S01]  /*4760*/  ISETP.GE.AND P1, PT, R0, UR67, PT ;  /* 0x0000004300007c0c */ /* 0x000fe2000bf26270 */
[----:B------:R-:W3:Y:S01]  /*4770*/  LDCU UR6, c[0x0][0x39c] ;  /* 0x00007380ff0677ac */ /* 0x000ee20008000800 */
[----:B------:R-:W-:-:S02]  /*4780*/  IADD3 R3, PT, PT, R213, 0x6, RZ ;  /* 0x00000006d5037810 */ /* 0x000fc40007ffe0ff */
[----:B------:R-:W-:Y:S01]  /*4790*/  P2R R18, PR, RZ, 0x4 ;  /* 0x00000004ff127803 */ /* 0x000fe20000000000 */
[----:B------:R-:W4:Y:S01]  /*47a0*/  LDCU.64 UR4, c[0x0][0x390] ;  /* 0x00007200ff0477ac */ /* 0x000f220008000a00 */
[----:B------:R-:W-:Y:S01]  /*47b0*/  ISETP.GE.AND P3, PT, R2, UR67, PT ;  /* 0x0000004302007c0c */ /* 0x000fe2000bf66270 */
[----:B------:R-:W-:Y:S01]  /*47c0*/  VIADD R2, R213, 0x8 ;  /* 0x00000008d5027836 */ /* 0x000fe20000000000 */
[----:B------:R-:W-:Y:S02]  /*47d0*/  P2R R22, PR, RZ, 0x2 ;  /* 0x00000002ff167803 */ /* 0x000fe40000000000 */
[----:B------:R-:W-:Y:S02]  /*47e0*/  ISETP.GE.AND P2, PT, R3, UR67, PT ;  /* 0x0000004303007c0c */ /* 0x000fe4000bf46270 */
[----:B------:R-:W-:Y:S01]  /*47f0*/  ISETP.GE.AND P1, PT, R4, UR67, PT ;  /* 0x0000004304007c0c */ /* 0x000fe2000bf26270 */
[C---:B------:R-:W-:Y:S01]  /*4800*/  VIADD R4, R213.reuse, 0xa ;  /* 0x0000000ad5047836 */ /* 0x040fe20000000000 */
[----:B------:R-:W-:-:S02]  /*4810*/  IADD3 R3, PT, PT, R213, 0x9, RZ ;  /* 0x00000009d5037810 */ /* 0x000fc40007ffe0ff */
[----:B------:R-:W-:Y:S02]  /*4820*/  P2R R24, PR, RZ, 0x4 ;  /* 0x00000004ff187803 */ /* 0x000fe40000000000 */
[----:B------:R-:W-:Y:S02]  /*4830*/  P2R R25, PR, RZ, 0x2 ;  /* 0x00000002ff197803 */ /* 0x000fe40000000000 */
[----:B------:R-:W-:Y:S02]  /*4840*/  P2R R23, PR, RZ, 0x8 ;  /* 0x00000008ff177803 */ /* 0x000fe40000000000 */
[----:B------:R-:W-:Y:S02]  /*4850*/  ISETP.GE.AND P1, PT, R2, UR67, PT ;  /* 0x0000004302007c0c */ /* 0x000fe4000bf26270 */
[----:B------:R-:W-:Y:S02]  /*4860*/  ISETP.GE.AND P2, PT, R3, UR67, PT ;  /* 0x0000004303007c0c */ /* 0x000fe4000bf46270 */
[----:B------:R-:W-:-:S02]  /*4870*/  IADD3 R5, PT, PT, R213, 0xb, RZ ;  /* 0x0000000bd5057810 */ /* 0x000fc40007ffe0ff */
[----:B------:R-:W-:Y:S02]  /*4880*/  ISETP.GE.AND P3, PT, R4, UR67, PT ;  /* 0x0000004304007c0c */ /* 0x000fe4000bf66270 */
[----:B------:R-:W-:Y:S02]  /*4890*/  IADD3 R9, PT, PT, R213, 0xd, RZ ;  /* 0x0000000dd5097810 */ /* 0x000fe40007ffe0ff */
[----:B------:R-:W-:Y:S02]  /*48a0*/  P2R R26, PR, RZ, 0x2 ;  /* 0x00000002ff1a7803 */ /* 0x000fe40000000000 */
[----:B------:R-:W-:Y:S02]  /*48b0*/  P2R R27, PR, RZ, 0x4 ;  /* 0x00000004ff1b7803 */ /* 0x000fe40000000000 */
[----:B------:R-:W-:Y:S02]  /*48c0*/  ISETP.GE.AND P1, PT, R5, UR67, PT ;  /* 0x0000004305007c0c */ /* 0x000fe4000bf26270 */
[----:B------:R-:W-:-:S02]  /*48d0*/  ISETP.GE.AND P2, PT, R8, UR67, PT ;  /* 0x0000004308007c0c */ /* 0x000fc4000bf46270 */
[----:B------:R-:W-:Y:S02]  /*48e0*/  P2R R28, PR, RZ, 0x8 ;  /* 0x00000008ff1c7803 */ /* 0x000fe40000000000 */
[----:B------:R-:W-:Y:S02]  /*48f0*/  IADD3 R11, PT, PT, R213, 0xf, RZ ;  /* 0x0000000fd50b7810 */ /* 0x000fe40007ffe0ff */
[----:B------:R-:W-:Y:S02]  /*4900*/  ISETP.GE.AND P3, PT, R9, UR67, PT ;  /* 0x0000004309007c0c */ /* 0x000fe4000bf66270 */
[----:B------:R-:W-:Y:S02]  /*4910*/  P2R R29, PR, RZ, 0x2 ;  /* 0x00000002ff1d7803 */ /* 0x000fe40000000000 */
[----:B------:R-:W-:Y:S02]  /*4920*/  P2R R30, PR, RZ, 0x4 ;  /* 0x00000004ff1e7803 */ /* 0x000fe40000000000 */
[----:B0-----:R-:W-:-:S02]  /*4930*/  LOP3.LUT R12, R204, 0x1f, RZ, 0xc0, !PT ;  /* 0x0000001fcc0c7812 */ /* 0x001fc400078ec0ff */
[----:B------:R-:W-:Y:S02]  /*4940*/  ISETP.GE.AND P1, PT, R10, UR67, PT ;  /* 0x000000430a007c0c */ /* 0x000fe4000bf26270 */
[----:B------:R-:W-:Y:S02]  /*4950*/  ISETP.GE.AND P2, PT, R11, UR67, PT ;  /* 0x000000430b007c0c */ /* 0x000fe4000bf46270 */
[----:B------:R-:W-:Y:S01]  /*4960*/  P2R R31, PR, RZ, 0x8 ;  /* 0x00000008ff1f7803 */ /* 0x000fe20000000000 */
[C---:B--2---:R-:W-:Y:S01]  /*4970*/  IMAD R0, R7.reuse, UR67, RZ ;  /* 0x0000004307007c24 */ /* 0x044fe2000f8e02ff */
[----:B------:R-:W-:-:S03]  /*4980*/  SHF.L.U32 R6, R7, 0x4, RZ ;  /* 0x0000000407067819 */ /* 0x000fc600000006ff */
[----:B------:R-:W-:-:S04]  /*4990*/  IMAD.SHL.U32 R0, R0, 0x10, RZ ;  /* 0x0000001000007824 */ /* 0x000fc800078e00ff */
[----:B-1-34-:R-:W-:-:S07]  /*49a0*/  IMAD.IADD R7, R213, 0x1, R0 ;  /* 0x00000001d5077824 */ /* 0x01afce00078e0200 */
.L_x_49:
[----:B0-----:R0:W5:Y:S01]  /*49b0*/  LDL R33, [R1+0x424] ;  /* 0x0004240001217983 */ /* 0x0011620000100800 */
[----:B------:R-:W-:Y:S01]  /*49c0*/  ISETP.GE.AND P5, PT, R6, R17, PT ;  /* 0x000000110600720c */ /* 0x000fe20003fa6270 */
[----:B------:R-:W-:Y:S01]  /*49d0*/  BSSY B0, `(.L_x_3) ;  /* 0x000003d000007945 */ /* 0x000fe20003800000 */
[----:B----4-:R-:W-:Y:S02]  /*49e0*/  IADD3 R3, P3, PT, R213, R0, RZ ;  /* 0x00000000d5037210 */ /* 0x010fe40007f7e0ff */
[----:B------:R-:W-:Y:S02]  /*49f0*/  IADD3 R32, PT, PT, R32, 0x1, RZ ;  /* 0x0000000120207810 */ /* 0x000fe40007ffe0ff */
[----:B------:R-:W-:Y:S02]  /*4a00*/  LEA.HI.X.SX32 R4, R0, RZ, 0x1, P3 ;  /* 0x000000ff00047211 */ /* 0x000fe400018f0eff */
[----:B------:R-:W-:Y:S02]  /*4a10*/  LEA R2, P3, R3, UR4, 0x2 ;  /* 0x0000000403027c11 */ /* 0x000fe4000f8610ff */
[----:B------:R-:W-:-:S02]  /*4a20*/  ISETP.NE.AND P4, PT, R32, 0x10, PT ;  /* 0x000000102000780c */ /* 0x000fc40003f85270 */
[----:B------:R-:W-:Y:S02]  /*4a30*/  LEA.HI.X R3, R3, UR5, R4, 0x2, P3 ;  /* 0x0000000503037c11 */ /* 0x000fe400098f1404 */
[----:B------:R-:W-:Y:S01]  /*4a40*/  PLOP3.LUT P3, PT, PT, PT, PT, 0x8, 0x80 ;  /* 0x000000000080781c */ /* 0x000fe20003f6e170 */
[----:B0-----:R-:W-:-:S12]  /*4a50*/  @P5 BRA `(.L_x_4) ;  /* 0x0000000000d05947 */ /* 0x001fd80003800000 */
[----:B-----5:R0:W5:Y:S04]  /*4a60*/  LDL R15, [R33+-0x18] ;  /* 0xffffe800210f7983 */ /* 0x0201680000100800 */
[----:B------:R0:W5:Y:S01]  /*4a70*/  LDL.64 R8, [R33+-0x20] ;  /* 0xffffe00021087983 */ /* 0x0001620000100a00 */
[----:B------:R-:W-:Y:S01]  /*4a80*/  UMOV UR7, 0xffffffff ;  /* 0xffffffff00077882 */ /* 0x000fe20000000000 */
[----:B------:R-:W-:Y:S02]  /*4a90*/  ISETP.NE.AND P5, PT, R12, RZ, PT ;  /* 0x000000ff0c00720c */ /* 0x000fe40003fa5270 */
[----:B------:R-:W-:Y:S11]  /*4aa0*/  BRA.DIV UR7, `(.L_x_5) ;  /* 0x0000001207dc7947 */ /* 0x000ff6000b800000 */
[----:B-----5:R-:W1:Y:S02]  /*4ab0*/  SHFL.DOWN PT, R5, R8, 0x10, 0x1f ;  /* 0x0a001f0008057f89 */ /* 0x020e6400000e0000 */
[----:B-1----:R-:W-:-:S05]  /*4ac0*/  FADD R5, R8, R5 ;  /* 0x0000000508057221 */ /* 0x002fca0000000000 */
[----:B------:R-:W1:Y:S02]  /*4ad0*/  SHFL.DOWN PT, R4, R5, 0x8, 0x1f ;  /* 0x09001f0005047f89 */ /* 0x000e6400000e0000 */
[----:B-1----:R-:W-:-:S05]  /*4ae0*/  FADD R4, R5, R4 ;  /* 0x0000000405047221 */ /* 0x002fca0000000000 */
[----:B------:R-:W1:Y:S02]  /*4af0*/  SHFL.DOWN PT, R11, R4, 0x4, 0x1f ;  /* 0x08801f00040b7f89 */ /* 0x000e6400000e0000 */
[----:B-1----:R-:W-:-:S05]  /*4b00*/  FADD R11, R4, R11 ;  /* 0x0000000b040b7221 */ /* 0x002fca0000000000 */
[----:B------:R-:W1:Y:S02]  /*4b10*/  SHFL.DOWN PT, R10, R11, 0x2, 0x1f ;  /* 0x08401f000b0a7f89 */ /* 0x000e6400000e0000 */
[----:B-1----:R-:W-:-:S05]  /*4b20*/  FADD R10, R11, R10 ;  /* 0x0000000a0b0a7221 */ /* 0x002fca0000000000 */
[----:B------:R1:W2:Y:S02]  /*4b30*/  SHFL.DOWN PT, R13, R10, 0x1, 0x1f ;  /* 0x08201f000a0d7f89 */ /* 0x0002a400000e0000 */
.L_x_56:
[----:B------:R-:W3:Y:S01]  /*4b40*/  @!P5 LDC.64 R4, c[0x0][0x390] ;  /* 0x0000e400ff04db82 */ /* 0x000ee20000000a00 */
[----:B--2---:R-:W-:Y:S01]  /*4b50*/  FADD R13, R10, R13 ;  /* 0x0000000d0a0d7221 */ /* 0x004fe20000000000 */
[----:B------:R-:W-:Y:S01]  /*4b60*/  ISETP.NE.AND P3, PT, R18, RZ, PT ;  /* 0x000000ff1200720c */ /* 0x000fe20003f65270 */
[----:B------:R-:W-:Y:S01]  /*4b70*/  BSSY B1, `(.L_x_6) ;  /* 0x0000011000017945 */ /* 0x000fe20003800000 */
[----:B---3--:R-:W-:-:S05]  /*4b80*/  @!P5 IMAD.WIDE R4, R7, 0x4, R4 ;  /* 0x000000040704d825 */ /* 0x008fca00078e0204 */
[----:B------:R2:W-:Y:S06]  /*4b90*/  @!P5 STG.E desc[UR40][R4.64], R13 ;  /* 0x0000000d0400d986 */ /* 0x0005ec000c101928 */
[----:B------:R-:W-:Y:S05]  /*4ba0*/  @P3 BRA `(.L_x_7) ;  /* 0x0000000000343947 */ /* 0x000fea0003800000 */
[----:B------:R-:W-:-:S03]  /*4bb0*/  UMOV UR7, 0xffffffff ;  /* 0xffffffff00077882 */ /* 0x000fc60000000000 */
[----:B------:R-:W-:Y:S05]  /*4bc0*/  BRA.DIV UR7, `(.L_x_8) ;  /* 0x0000001607347947 */ /* 0x000fea000b800000 */
[----:B--2---:R-:W2:Y:S02]  /*4bd0*/  SHFL.DOWN PT, R4, R9, 0x10, 0x1f ;  /* 0x0a001f0009047f89 */ /* 0x004ea400000e0000 */
[----:B--2---:R-:W-:-:S05]  /*4be0*/  FADD R4, R4, R9 ;  /* 0x0000000904047221 */ /* 0x004fca0000000000 */
[----:B------:R-:W2:Y:S02]  /*4bf0*/  SHFL.DOWN PT, R5, R4, 0x8, 0x1f ;  /* 0x09001f0004057f89 */ /* 0x000ea400000e0000 */
[----:B--2---:R-:W-:-:S05]  /*4c00*/  FADD R5, R4, R5 ;  /* 0x0000000504057221 */ /* 0x004fca0000000000 */
[----:B------:R-:W2:Y:S02]  /*4c10*/  SHFL.DOWN PT, R8, R5, 0x4, 0x1f ;  /* 0x08801f0005087f89 */ /* 0x000ea400000e0000 */
[----:B--2---:R-:W-:-:S05]  /*4c20*/  FADD R8, R5, R8 ;  /* 0x0000000805087221 */ /* 0x004fca0000000000 */
[----:B------:R-:W2:Y:S02]  /*4c30*/  SHFL.DOWN PT, R11, R8, 0x2, 0x1f ;  /* 0x08401f00080b7f89 */ /* 0x000ea400000e0000 */
[----:B--2---:R-:W-:-:S05]  /*4c40*/  FADD R11, R8, R11 ;  /* 0x0000000b080b7221 */ /* 0x004fca0000000000 */
[----:B-1----:R1:W2:Y:S02]  /*4c50*/  SHFL.DOWN PT, R10, R11, 0x1, 0x1f ;  /* 0x08201f000b0a7f89 */ /* 0x0022a400000e0000 */
.L_x_63:
[----:B-12---:R-:W-:-:S05]  /*4c60*/  FADD R11, R11, R10 ;  /* 0x0000000a0b0b7221 */ /* 0x006fca0000000000 */
[----:B------:R3:W-:Y:S02]  /*4c70*/  @!P5 STG.E desc[UR40][R2.64+0x4], R11 ;  /* 0x0000040b0200d986 */ /* 0x0007e4000c101928 */
.L_x_7:
[----:B------:R-:W-:Y:S05]  /*4c80*/  BSYNC B1 ;  /* 0x0000000000017941 */ /* 0x000fea0003800000 */
.L_x_6:
[----:B------:R-:W-:Y:S02]  /*4c90*/  ISETP.NE.AND P6, PT, R20, RZ, PT ;  /* 0x000000ff1400720c */ /* 0x000fe40003fc5270 */
[----:B------:R-:W-:-:S11]  /*4ca0*/  PLOP3.LUT P3, PT, P0, PT, PT, 0x8, 0x80 ;  /* 0x000000000080781c */ /* 0x000fd6000076e170 */
        /* <DEDUP_REMOVED lines=12> */
.L_x_70:
[----:B-12---:R-:W-:Y:S01]  /*4d70*/  FADD R9, R9, R10 ;  /* 0x0000000a09097221 */ /* 0x006fe20000000000 */
[----:B------:R-:W-:-:S04]  /*4d80*/  PLOP3.LUT P3, PT, P0, PT, PT, 0x8, 0x80 ;  /* 0x000000000080781c */ /* 0x000fc8000076e170 */
[----:B------:R4:W-:Y:S09]  /*4d90*/  @!P5 STG.E desc[UR40][R2.64+0x8], R9 ;  /* 0x000008090200d986 */ /* 0x0009f2000c101928 */
.L_x_4:
[----:B------:R-:W-:Y:S05]  /*4da0*/  BSYNC B0 ;  /* 0x0000000000007941 */ /* 0x000fea0003800000 */
.L_x_3:
[----:B------:R-:W-:Y:S04]  /*4db0*/  BSSY B0, `(.L_x_10) ;  /* 0x0000011000007945 */ /* 0x000fe80003800000 */
[----:B------:R-:W-:Y:S05]  /*4dc0*/  @!P3 BRA `(.L_x_11) ;  /* 0x00000000003cb947 */ /* 0x000fea0003800000 */
[----:B---3-5:R3:W5:Y:S01]  /*4dd0*/  LDL R11, [R33+-0x14] ;  /* 0xffffec00210b7983 */ /* 0x0287620000100800 */
[----:B------:R-:W-:Y:S01]  /*4de0*/  UMOV UR7, 0xffffffff ;  /* 0xffffffff00077882 */ /* 0x000fe20000000000 */
[----:B------:R-:W-:Y:S02]  /*4df0*/  ISETP.NE.AND P5, PT, R12, RZ, PT ;  /* 0x000000ff0c00720c */ /* 0x000fe40003fa5270 */
[----:B------:R-:W-:Y:S11]  /*4e00*/  BRA.DIV UR7, `(.L_x_12) ;  /* 0x0000001607ec7947 */ /* 0x000ff6000b800000 */
[----:B--2--5:R-:W2:Y:S02]  /*4e10*/  SHFL.DOWN PT, R4, R11, 0x10, 0x1f ;  /* 0x0a001f000b047f89 */ /* 0x024ea400000e0000 */
[----:B--2---:R-:W-:-:S05]  /*4e20*/  FADD R4, R4, R11 ;  /* 0x0000000b04047221 */ /* 0x004fca0000000000 */
[----:B------:R-:W2:Y:S02]  /*4e30*/  SHFL.DOWN PT, R5, R4, 0x8, 0x1f ;  /* 0x09001f0004057f89 */ /* 0x000ea400000e0000 */
[----:B--2---:R-:W-:-:S05]  /*4e40*/  FADD R5, R4, R5 ;  /* 0x0000000504057221 */ /* 0x004fca0000000000 */
[----:B------:R-:W2:Y:S02]  /*4e50*/  SHFL.DOWN PT, R8, R5, 0x4, 0x1f ;  /* 0x08801f0005087f89 */ /* 0x000ea400000e0000 */
[----:B--2---:R-:W-:-:S05]  /*4e60*/  FADD R8, R5, R8 ;  /* 0x0000000805087221 */ /* 0x004fca0000000000 */
[----:B----4-:R-:W2:Y:S02]  /*4e70*/  SHFL.DOWN PT, R9, R8, 0x2, 0x1f ;  /* 0x08401f0008097f89 */ /* 0x010ea400000e0000 */
[----:B--2---:R-:W-:-:S05]  /*4e80*/  FADD R9, R8, R9 ;  /* 0x0000000908097221 */ /* 0x004fca0000000000 */
[----:B-1----:R1:W2:Y:S02]  /*4e90*/  SHFL.DOWN PT, R10, R9, 0x1, 0x1f ;  /* 0x08201f00090a7f89 */ /* 0x0022a400000e0000 */
.L_x_77:
[----:B-12---:R-:W-:-:S05]  /*4ea0*/  FADD R9, R9, R10 ;  /* 0x0000000a09097221 */ /* 0x006fca0000000000 */
[----:B------:R1:W-:Y:S02]  /*4eb0*/  @!P5 STG.E desc[UR40][R2.64+0xc], R9 ;  /* 0x00000c090200d986 */ /* 0x0003e4000c101928 */
.L_x_11:
[----:B------:R-:W-:Y:S05]  /*4ec0*/  BSYNC B0 ;  /* 0x0000000000007941 */ /* 0x000fea0003800000 */
.L_x_10:
[----:B------:R-:W-:Y:S01]  /*4ed0*/  ISETP.NE.AND P3, PT, R22, RZ, PT ;  /* 0x000000ff1600720c */ /* 0x000fe20003f65270 */
[----:B------:R-:W-:Y:S03]  /*4ee0*/  BSSY B0, `(.L_x_13) ;  /* 0x0000012000007945 */ /* 0x000fe60003800000 */
[----:B------:R-:W-:-:S13]  /*4ef0*/  ISETP.GE.OR P3, PT, R6, R17, P3 ;  /* 0x000000110600720c */ /* 0x000fda0001f66670 */
[----:B------:R-:W-:Y:S05]  /*4f00*/  @P3 BRA `(.L_x_14) ;  /* 0x00000000003c3947 */ /* 0x000fea0003800000 */
[----:B--2--5:R2:W5:Y:S01]  /*4f10*/  LDL R4, [R33+-0x10] ;  /* 0xfffff00021047983 */ /* 0x0245620000100800 */
[----:B------:R-:W-:Y:S01]  /*4f20*/  UMOV UR7, 0xffffffff ;  /* 0xffffffff00077882 */ /* 0x000fe20000000000 */
[----:B------:R-:W-:Y:S02]  /*4f30*/  ISETP.NE.AND P5, PT, R12, RZ, PT ;  /* 0x000000ff0c00720c */ /* 0x000fe40003fa5270 */
[----:B------:R-:W-:Y:S11]  /*4f40*/  BRA.DIV UR7, `(.L_x_15) ;  /* 0x0000001a07407947 */ /* 0x000ff6000b800000 */
[----:B-----5:R-:W0:Y:S02]  /*4f50*/  SHFL.DOWN PT, R5, R4, 0x10, 0x1f ;  /* 0x0a001f0004057f89 */ /* 0x020e2400000e0000 */
[----:B0-----:R-:W-:-:S05]  /*4f60*/  FADD R5, R4, R5 ;  /* 0x0000000504057221 */ /* 0x001fca0000000000 */
[----:B------:R-:W0:Y:S02]  /*4f70*/  SHFL.DOWN PT, R8, R5, 0x8, 0x1f ;  /* 0x09001f0005087f89 */ /* 0x000e2400000e0000 */
[----:B0-----:R-:W-:-:S05]  /*4f80*/  FADD R8, R5, R8 ;  /* 0x0000000805087221 */ /* 0x001fca0000000000 */
[----:B-1--4-:R-:W0:Y:S02]  /*4f90*/  SHFL.DOWN PT, R9, R8, 0x4, 0x1f ;  /* 0x08801f0008097f89 */ /* 0x012e2400000e0000 */
[----:B0-----:R-:W-:-:S05]  /*4fa0*/  FADD R9, R8, R9 ;  /* 0x0000000908097221 */ /* 0x001fca0000000000 */
[----:B------:R-:W0:Y:S02]  /*4fb0*/  SHFL.DOWN PT, R10, R9, 0x2, 0x1f ;  /* 0x08401f00090a7f89 */ /* 0x000e2400000e0000 */
[----:B0-----:R-:W-:-:S05]  /*4fc0*/  FADD R10, R9, R10 ;  /* 0x0000000a090a7221 */ /* 0x001fca0000000000 */
[----:B---3--:R0:W1:Y:S02]  /*4fd0*/  SHFL.DOWN PT, R11, R10, 0x1, 0x1f ;  /* 0x08201f000a0b7f89 */ /* 0x00806400000e0000 */
.L_x_84:
[----:B-1----:R-:W-:-:S05]  /*4fe0*/  FADD R11, R10, R11 ;  /* 0x0000000b0a0b7221 */ /* 0x002fca0000000000 */
[----:B------:R1:W-:Y:S02]  /*4ff0*/  @!P5 STG.E desc[UR40][R2.64+0x10], R11 ;  /* 0x0000100b0200d986 */ /* 0x0003e4000c101928 */
.L_x_14:
[----:B------:R-:W-:Y:S05]  /*5000*/  BSYNC B0 ;  /* 0x0000000000007941 */ /* 0x000fea0003800000 */
.L_x_13:
[----:B------:R-:W-:Y:S01]  /*5010*/  ISETP.NE.AND P3, PT, R23, RZ, PT ;  /* 0x000000ff1700720c */ /* 0x000fe20003f65270 */
[----:B------:R-:W-:Y:S03]  /*5020*/  BSSY B0, `(.L_x_16) ;  /* 0x0000012000007945 */ /* 0x000fe60003800000 */
[----:B------:R-:W-:-:S13]  /*5030*/  ISETP.GE.OR P3, PT, R6, R17, P3 ;  /* 0x000000110600720c */ /* 0x000fda0001f66670 */
[----:B------:R-:W-:Y:S05]  /*5040*/  @P3 BRA `(.L_x_17) ;  /* 0x00000000003c3947 */ /* 0x000fea0003800000 */
[----:B-1-3-5:R1:W5:Y:S01]  /*5050*/  LDL R11, [R33+-0xc] ;  /* 0xfffff400210b7983 */ /* 0x02a3620000100800 */
        /* <DEDUP_REMOVED lines=11> */
[----:B0-----:R0:W2:Y:S02]  /*5110*/  SHFL.DOWN PT, R10, R9, 0x1, 0x1f ;  /* 0x08201f00090a7f89 */ /* 0x0010a400000e0000 */
.L_x_91:
[----:B0-2---:R-:W-:-:S05]  /*5120*/  FADD R9, R9, R10 ;  /* 0x0000000a09097221 */ /* 0x005fca0000000000 */
[----:B------:R0:W-:Y:S02]  /*5130*/  @!P5 STG.E desc[UR40][R2.64+0x14], R9 ;  /* 0x000014090200d986 */ /* 0x0001e4000c101928 */
.L_x_17:
[----:B------:R-:W-:Y:S05]  /*5140*/  BSYNC B0 ;  /* 0x0000000000007941 */ /* 0x000fea0003800000 */
.L_x_16:
        /* <DEDUP_REMOVED lines=14> */
[----:B0---4-:R-:W0:Y:S02]  /*5230*/  SHFL.DOWN PT, R9, R8, 0x2, 0x1f ;  /* 0x08401f0008097f89 */ /* 0x011e2400000e0000 */
[----:B0-----:R-:W-:-:S05]  /*5240*/  FADD R9, R8, R9 ;  /* 0x0000000908097221 */ /* 0x001fca0000000000 */
[----:B------:R0:W2:Y:S02]  /*5250*/  SHFL.DOWN PT, R10, R9, 0x1, 0x1f ;  /* 0x08201f00090a7f89 */ /* 0x0000a400000e0000 */
.L_x_98:
[----:B0-2---:R-:W-:-:S05]  /*5260*/  FADD R9, R9, R10 ;  /* 0x0000000a09097221 */ /* 0x005fca0000000000 */
[----:B------:R0:W-:Y:S02]  /*5270*/  @!P5 STG.E desc[UR40][R2.64+0x18], R9 ;  /* 0x000018090200d986 */ /* 0x0001e4000c101928 */
.L_x_20:
[----:B------:R-:W-:Y:S05]  /*5280*/  BSYNC B0 ;  /* 0x0000000000007941 */ /* 0x000fea0003800000 */
.L_x_19:
        /* <DEDUP_REMOVED lines=17> */
.L_x_105:
[----:B0-2---:R-:W-:-:S05]  /*53a0*/  FADD R9, R9, R10 ;  /* 0x0000000a09097221 */ /* 0x005fca0000000000 */
[----:B------:R0:W-:Y:S02]  /*53b0*/  @!P5 STG.E desc[UR40][R2.64+0x1c], R9 ;  /* 0x00001c090200d986 */ /* 0x0001e4000c101928 */
.L_x_23:
[----:B------:R-:W-:Y:S05]  /*53c0*/  BSYNC B0 ;  /* 0x0000000000007941 */ /* 0x000fea0003800000 */
.L_x_22:
[----:B------:R-:W-:Y:S01]  /*53d0*/  ISETP.NE.AND P3, PT, R26, RZ, PT ;  /* 0x000000ff1a00720c */ /* 0x000fe20003f65270 */
[----:B------:R-:W-:Y:S03]  /*53e0*/  BSSY B0, `(.L_x_25) ;  /* 0x0000012000007945 */ /* 0x000fe60003800000 */
[----:B------:R-:W-:-:S13]  /*53f0*/  ISETP.GE.OR P3, PT, R6, R17, P3 ;  /* 0x000000110600720c */ /* 0x000fda0001f66670 */
[----:B------:R-:W-:Y:S05]  /*5400*/  @P3 BRA `(.L_x_26) ;  /* 0x00000000003c3947 */ /* 0x000fea0003800000 */
[----:B--2--5:R2:W5:Y:S01]  /*5410*/  LDL R4, [R33] ;  /* 0x0000000021047983 */ /* 0x0245620000100800 */
        /* <DEDUP_REMOVED lines=12> */
.L_x_112:
[----:B-1----:R-:W-:-:S05]  /*54e0*/  FADD R11, R10, R11 ;  /* 0x0000000b0a0b7221 */ /* 0x002fca0000000000 */
[----:B------:R1:W-:Y:S02]  /*54f0*/  @!P5 STG.E desc[UR40][R2.64+0x20], R11 ;  /* 0x0000200b0200d986 */ /* 0x0003e4000c101928 */
.L_x_26:
[----:B------:R-:W-:Y:S05]  /*5500*/  BSYNC B0 ;  /* 0x0000000000007941 */ /* 0x000fea0003800000 */
.L_x_25:
[----:B------:R-:W-:Y:S01]  /*5510*/  ISETP.NE.AND P3, PT, R27, RZ, PT ;  /* 0x000000ff1b00720c */ /* 0x000fe20003f65270 */
[----:B------:R-:W-:Y:S03]  /*5520*/  BSSY B0, `(.L_x_28) ;  /* 0x0000012000007945 */ /* 0x000fe60003800000 */
[----:B------:R-:W-:-:S13]  /*5530*/  ISETP.GE.OR P3, PT, R6, R17, P3 ;  /* 0x000000110600720c */ /* 0x000fda0001f66670 */
[----:B------:R-:W-:Y:S05]  /*5540*/  @P3 BRA `(.L_x_29) ;  /* 0x00000000003c3947 */ /* 0x000fea0003800000 */
[----:B-1-3-5:R1:W5:Y:S01]  /*5550*/  LDL R11, [R33+0x4] ;  /* 0x00000400210b7983 */ /* 0x02a3620000100800 */
        /* <DEDUP_REMOVED lines=12> */
.L_x_119:
[----:B0-2---:R-:W-:-:S05]  /*5620*/  FADD R9, R9, R10 ;  /* 0x0000000a09097221 */ /* 0x005fca0000000000 */
[----:B------:R0:W-:Y:S02]  /*5630*/  @!P5 STG.E desc[UR40][R2.64+0x24], R9 ;  /* 0x000024090200d986 */ /* 0x0001e4000c101928 */
.L_x_29:
[----:B------:R-:W-:Y:S05]  /*5640*/  BSYNC B0 ;  /* 0x0000000000007941 */ /* 0x000fea0003800000 */
.L_x_28:
        /* <DEDUP_REMOVED lines=17> */
.L_x_126:
[----:B0-2---:R-:W-:-:S05]  /*5760*/  FADD R9, R9, R10 ;  /* 0x0000000a09097221 */ /* 0x005fca0000000000 */
[----:B------:R0:W-:Y:S02]  /*5770*/  @!P5 STG.E desc[UR40][R2.64+0x28], R9 ;  /* 0x000028090200d986 */ /* 0x0001e4000c101928 */
.L_x_32:
[----:B------:R-:W-:Y:S05]  /*5780*/  BSYNC B0 ;  /* 0x0000000000007941 */ /* 0x000fea0003800000 */
.L_x_31:
        /* <DEDUP_REMOVED lines=17> */
.L_x_133:
[----:B0-2---:R-:W-:-:S05]  /*58a0*/  FADD R9, R9, R10 ;  /* 0x0000000a09097221 */ /* 0x005fca0000000000 */
[----:B------:R0:W-:Y:S02]  /*58b0*/  @!P5 STG.E desc[UR40][R2.64+0x2c], R9 ;  /* 0x00002c090200d986 */ /* 0x0001e4000c101928 */
.L_x_35:
[----:B------:R-:W-:Y:S05]  /*58c0*/  BSYNC B0 ;  /* 0x0000000000007941 */ /* 0x000fea0003800000 */
.L_x_34:
[----:B------:R-:W-:Y:S01]  /*58d0*/  ISETP.NE.AND P3, PT, R30, RZ, PT ;  /* 0x000000ff1e00720c */ /* 0x000fe20003f65270 */
[----:B------:R-:W-:Y:S03]  /*58e0*/  BSSY B0, `(.L_x_37) ;  /* 0x0000012000007945 */ /* 0x000fe60003800000 */
[----:B------:R-:W-:-:S13]  /*58f0*/  ISETP.GE.OR P3, PT, R6, R17, P3 ;  /* 0x000000110600720c */ /* 0x000fda0001f66670 */
[----:B------:R-:W-:Y:S05]  /*5900*/  @P3 BRA `(.L_x_38) ;  /* 0x00000000003c3947 */ /* 0x000fea0003800000 */
[----:B--2--5:R2:W5:Y:S01]  /*5910*/  LDL R4, [R33+0x10] ;  /* 0x0000100021047983 */ /* 0x0245620000100800 */
        /* <DEDUP_REMOVED lines=12> */
.L_x_140:
[----:B-1----:R-:W-:-:S05]  /*59e0*/  FADD R11, R10, R11 ;  /* 0x0000000b0a0b7221 */ /* 0x002fca0000000000 */
[----:B------:R1:W-:Y:S02]  /*59f0*/  @!P5 STG.E desc[UR40][R2.64+0x30], R11 ;  /* 0x0000300b0200d986 */ /* 0x0003e4000c101928 */
.L_x_38:
[----:B------:R-:W-:Y:S05]  /*5a00*/  BSYNC B0 ;  /* 0x0000000000007941 */ /* 0x000fea0003800000 */
.L_x_37:
        /* <DEDUP_REMOVED lines=17> */
.L_x_147:
[----:B0-2---:R-:W-:-:S05]  /*5b20*/  FADD R9, R9, R10 ;  /* 0x0000000a09097221 */ /* 0x005fca0000000000 */
[----:B------:R0:W-:Y:S02]  /*5b30*/  @!P5 STG.E desc[UR40][R2.64+0x34], R9 ;  /* 0x000034090200d986 */ /* 0x0001e4000c101928 */
.L_x_41:
[----:B------:R-:W-:Y:S05]  /*5b40*/  BSYNC B0 ;  /* 0x0000000000007941 */ /* 0x000fea0003800000 */
.L_x_40:
[----:B------:R-:W-:Y:S01]  /*5b50*/  ISETP.GE.OR P3, PT, R6, R17, P1 ;  /* 0x000000110600720c */ /* 0x000fe20000f66670 */
[----:B------:R-:W-:-:S12]  /*5b60*/  BSSY B0, `(.L_x_43) ;  /* 0x0000011000007945 */ /* 0x000fd80003800000 */
        /* <DEDUP_REMOVED lines=14> */
.L_x_154:
[----:B0-2---:R-:W-:-:S05]  /*5c50*/  FADD R9, R9, R10 ;  /* 0x0000000a09097221 */ /* 0x005fca0000000000 */
[----:B------:R0:W-:Y:S02]  /*5c60*/  @!P5 STG.E desc[UR40][R2.64+0x38], R9 ;  /* 0x000038090200d986 */ /* 0x0001e4000c101928 */
.L_x_44:
[----:B------:R-:W-:Y:S05]  /*5c70*/  BSYNC B0 ;  /* 0x0000000000007941 */ /* 0x000fea0003800000 */
.L_x_43:
        /* <DEDUP_REMOVED lines=16> */
.L_x_161:
[----:B0-2---:R-:W-:-:S05]  /*5d80*/  FADD R9, R9, R10 ;  /* 0x0000000a09097221 */ /* 0x005fca0000000000 */
[----:B------:R0:W-:Y:S02]  /*5d90*/  @!P5 STG.E desc[UR40][R2.64+0x3c], R9 ;  /* 0x00003c090200d986 */ /* 0x0001e4000c101928 */
.L_x_47:
[----:B------:R-:W-:Y:S05]  /*5da0*/  BSYNC B0 ;  /* 0x0000000000007941 */ /* 0x000fea0003800000 */
.L_x_46:
[----:B0123-5:R-:W-:Y:S01]  /*5db0*/  IADD3 R33, PT, PT, R33, 0x40, RZ ;  /* 0x0000004021217810 */ /* 0x02ffe20007ffe0ff */
[----:B------:R-:W-:Y:S01]  /*5dc0*/  VIADD R6, R6, 0x1 ;  /* 0x0000000106067836 */ /* 0x000fe20000000000 */
[----:B------:R-:W-:Y:S01]  /*5dd0*/  IADD3 R7, PT, PT, R7, UR6, RZ ;  /* 0x0000000607077c10 */ /* 0x000fe2000fffe0ff */
[----:B------:R-:W-:Y:S02]  /*5de0*/  VIADD R0, R0, UR6 ;  /* 0x0000000600007c36 */ /* 0x000fe40008000000 */
[----:B------:R0:W-:Y:S01]  /*5df0*/  STL [R1+0x424], R33 ;  /* 0x0004242101007387 */ /* 0x0001e20000100800 */
[----:B------:R-:W-:Y:S05]  /*5e00*/  @P4 BRA `(.L_x_49) ;  /* 0xffffffe800e84947 */ /* 0x000fea000383ffff */
[----:B------:R-:W-:Y:S05]  /*5e10*/  EXIT ;  /* 0x000000000000794d */ /* 0x000fea0003800000 */
.L_x_5:
[----:B------:R-:W-:Y:S01]  /*5e20*/  HFMA2 R16, -RZ, RZ, 0, 9.5367431640625e-07 ;  /* 0x00000010ff107431 */ /* 0x000fe200000001ff */
[----:B------:R-:W-:Y:S01]  /*5e30*/  BSSY B1, `(.L_x_50) ;  /* 0x0000007000017945 */ /* 0x000fe20003800000 */
[----:B-----5:R-:W-:Y:S01]  /*5e40*/  IMAD.MOV.U32 R19, RZ, RZ, R8 ;  /* 0x000000ffff137224 */ /* 0x020fe200078e0008 */
[----:B------:R-:W-:Y:S01]  /*5e50*/  MOV R14, 0xffffffff ;  /* 0xffffffff000e7802 */ /* 0x000fe20000000f00 */
[----:B------:R-:W-:-:S07]  /*5e60*/  IMAD.MOV.U32 R21, RZ, RZ, 0x1f ;  /* 0x0000001fff157424 */ /* 0x000fce00078e00ff */
[----:B0-----:R-:W-:Y:S05]  /*5e70*/  WARPSYNC.COLLECTIVE R14, `(.L_x_51) ;  /* 0x000000000e087348 */ /* 0x001fea0003c00000 */
[----:B------:R1:W2:Y:S02]  /*5e80*/  SHFL.DOWN P3, R13, R19, R16, R21 ;  /* 0x08000010130d7389 */ /* 0x0002a40000060015 */
[----:B012---:R-:W-:Y:S05]  /*5e90*/  ENDCOLLECTIVE ;  /* 0x000000000000791b */ /* 0x007fea0003800000 */
.L_x_51:
[----:B------:R-:W-:Y:S05]  /*5ea0*/  BSYNC B1 ;  /* 0x0000000000017941 */ /* 0x000fea0003800000 */
.L_x_50:
[----:B------:R-:W-:Y:S02]  /*5eb0*/  IMAD.MOV.U32 R5, RZ, RZ, R13 ;  /* 0x000000ffff057224 */ /* 0x000fe400078e000d */
[----:B------:R-:W-:Y:S02]  /*5ec0*/  HFMA2 R21, -RZ, RZ, 0, 1.847743988037109375e-06 ;  /* 0x0000001fff157431 */ /* 0x000fe400000001ff */
[----:B------:R-:W-:Y:S02]  /*5ed0*/  IMAD.MOV.U32 R16, RZ, RZ, 0x8 ;  /* 0x00000008ff107424 */ /* 0x000fe400078e00ff */
[----:B------:R-:W-:Y:S01]  /*5ee0*/  FADD R5, R8, R5 ;  /* 0x0000000508057221 */ /* 0x000fe20000000000 */
[----:B------:R-:W-:-:S04]  /*5ef0*/  IMAD.MOV.U32 R14, RZ, RZ, -0x1 ;  /* 0xffffffffff0e7424 */ /* 0x000fc800078e00ff */
[----:B------:R-:W-:-:S07]  /*5f00*/  MOV R19, R5 ;  /* 0x0000000500137202 */ /* 0x000fce0000000f00 */
[----:B------:R-:W-:Y:S05]  /*5f10*/  WARPSYNC.COLLECTIVE R14, `(.L_x_52) ;  /* 0x000000000e087348 */ /* 0x000fea0003c00000 */
[----:B------:R0:W1:Y:S02]  /*5f20*/  SHFL.DOWN P3, R13, R19, R16, R21 ;  /* 0x08000010130d7389 */ /* 0x0000640000060015 */
[----:B01----:R-:W-:Y:S05]  /*5f30*/  ENDCOLLECTIVE ;  /* 0x000000000000791b */ /* 0x003fea0003800000 */
.L_x_52:
[----:B------:R-:W-:Y:S01]  /*5f40*/  HFMA2 R16, -RZ, RZ, 0, 2.384185791015625e-07 ;  /* 0x00000004ff107431 */ /* 0x000fe200000001ff */
[----:B------:R-:W-:-:S05]  /*5f50*/  MOV R4, R13 ;  /* 0x0000000d00047202 */ /* 0x000fca0000000f00 */
[----:B------:R-:W-:-:S04]  /*5f60*/  FADD R4, R5, R4 ;  /* 0x0000000405047221 */ /* 0x000fc80000000000 */
[----:B------:R-:W-:-:S07]  /*5f70*/  IMAD.MOV.U32 R19, RZ, RZ, R4 ;  /* 0x000000ffff137224 */ /* 0x000fce00078e0004 */
[----:B------:R-:W-:Y:S05]  /*5f80*/  WARPSYNC.COLLECTIVE R14, `(.L_x_53) ;  /* 0x000000000e087348 */ /* 0x000fea0003c00000 */
[----:B------:R0:W1:Y:S02]  /*5f90*/  SHFL.DOWN P3, R13, R19, R16, R21 ;  /* 0x08000010130d7389 */ /* 0x0000640000060015 */
[----:B01----:R-:W-:Y:S05]  /*5fa0*/  ENDCOLLECTIVE ;  /* 0x000000000000791b */ /* 0x003fea0003800000 */
.L_x_53:
[----:B------:R-:W-:Y:S02]  /*5fb0*/  IMAD.MOV.U32 R16, RZ, RZ, 0x2 ;  /* 0x00000002ff107424 */ /* 0x000fe400078e00ff */
[----:B------:R-:W-:-:S04]  /*5fc0*/  IMAD.MOV.U32 R11, RZ, RZ, R13 ;  /* 0x000000ffff0b7224 */ /* 0x000fc800078e000d */
[----:B------:R-:W-:-:S05]  /*5fd0*/  FADD R11, R4, R11 ;  /* 0x0000000b040b7221 */ /* 0x000fca0000000000 */
[----:B------:R-:W-:-:S07]  /*5fe0*/  MOV R19, R11 ;  /* 0x0000000b00137202 */ /* 0x000fce0000000f00 */
[----:B------:R-:W-:Y:S05]  /*5ff0*/  WARPSYNC.COLLECTIVE R14, `(.L_x_54) ;  /* 0x000000000e087348 */ /* 0x000fea0003c00000 */
[----:B------:R0:W1:Y:S02]  /*6000*/  SHFL.DOWN P3, R13, R19, R16, R21 ;  /* 0x08000010130d7389 */ /* 0x0000640000060015 */
[----:B01----:R-:W-:Y:S05]  /*6010*/  ENDCOLLECTIVE ;  /* 0x000000000000791b */ /* 0x003fea0003800000 */
.L_x_54:
[----:B------:R-:W-:Y:S01]  /*6020*/  HFMA2 R16, -RZ, RZ, 0, 5.9604644775390625e-08 ;  /* 0x00000001ff107431 */ /* 0x000fe200000001ff */
[----:B------:R-:W-:-:S05]  /*6030*/  MOV R10, R13 ;  /* 0x0000000d000a7202 */ /* 0x000fca0000000f00 */
[----:B------:R-:W-:-:S04]  /*6040*/  FADD R10, R11, R10 ;  /* 0x0000000a0b0a7221 */ /* 0x000fc80000000000 */
[----:B------:R-:W-:-:S07]  /*6050*/  IMAD.MOV.U32 R19, RZ, RZ, R10 ;  /* 0x000000ffff137224 */ /* 0x000fce00078e000a */
[----:B------:R-:W-:Y:S05]  /*6060*/  WARPSYNC.COLLECTIVE R14, `(.L_x_55) ;  /* 0x000000000e087348 */ /* 0x000fea0003c00000 */
[----:B------:R0:W1:Y:S02]  /*6070*/  SHFL.DOWN P3, R13, R19, R16, R21 ;  /* 0x08000010130d7389 */ /* 0x0000640000060015 */
[----:B01----:R-:W-:Y:S05]  /*6080*/  ENDCOLLECTIVE ;  /* 0x000000000000791b */ /* 0x003fea0003800000 */
.L_x_55:
[----:B------:R-:W-:Y:S05]  /*6090*/  BRA `(.L_x_56) ;  /* 0xffffffe800a87947 */ /* 0x000fea000383ffff */
.L_x_8:
[----:B------:R-:W-:Y:S01]  /*60a0*/  BSSY B2, `(.L_x_57) ;  /* 0x0000008000027945 */ /* 0x000fe20003800000 */
[----:B------:R-:W-:Y:S01]  /*60b0*/  IMAD.MOV.U32 R19, RZ, RZ, R9 ;  /* 0x000000ffff137224 */ /* 0x000fe200078e0009 */
[----:B------:R-:W-:Y:S01]  /*60c0*/  MOV R16, 0x10 ;  /* 0x0000001000107802 */ /* 0x000fe20000000f00 */
[----:B------:R-:W-:Y:S01]  /*60d0*/  IMAD.MOV.U32 R21, RZ, RZ, 0x1f ;  /* 0x0000001fff157424 */ /* 0x000fe200078e00ff */
[----:B------:R-:W-:-:S07]  /*60e0*/  MOV R14, 0xffffffff ;  /* 0xffffffff000e7802 */ /* 0x000fce0000000f00 */
[----:B012---:R-:W-:Y:S05]  /*60f0*/  WARPSYNC.COLLECTIVE R14, `(.L_x_58) ;  /* 0x000000000e087348 */ /* 0x007fea0003c00000 */
[----:B--2---:R2:W3:Y:S02]  /*6100*/  SHFL.DOWN P3, R13, R19, R16, R21 ;  /* 0x08000010130d7389 */ /* 0x0044e40000060015 */
[----:B0123--:R-:W-:Y:S05]  /*6110*/  ENDCOLLECTIVE ;  /* 0x000000000000791b */ /* 0x00ffea0003800000 */
.L_x_58:
[----:B------:R-:W-:Y:S05]  /*6120*/  BSYNC B2 ;  /* 0x0000000000027941 */ /* 0x000fea0003800000 */
.L_x_57:
        /* <DEDUP_REMOVED lines=9> */
.L_x_59:
[----:B------:R-:W-:Y:S01]  /*61c0*/  HFMA2 R16, -RZ, RZ, 0, 2.384185791015625e-07 ;  /* 0x00000004ff107431 */ /* 0x000fe200000001ff */
[----:B------:R-:W-:-:S05]  /*61d0*/  MOV R5, R13 ;  /* 0x0000000d00057202 */ /* 0x000fca0000000f00 */
[----:B------:R-:W-:-:S04]  /*61e0*/  FADD R5, R4, R5 ;  /* 0x0000000504057221 */ /* 0x000fc80000000000 */
[----:B------:R-:W-:-:S07]  /*61f0*/  IMAD.MOV.U32 R19, RZ, RZ, R5 ;  /* 0x000000ffff137224 */ /* 0x000fce00078e0005 */
[----:B------:R-:W-:Y:S05]  /*6200*/  WARPSYNC.COLLECTIVE R14, `(.L_x_60) ;  /* 0x000000000e087348 */ /* 0x000fea0003c00000 */
[----:B------:R0:W1:Y:S02]  /*6210*/  SHFL.DOWN P3, R13, R19, R16, R21 ;  /* 0x08000010130d7389 */ /* 0x0000640000060015 */
[----:B01----:R-:W-:Y:S05]  /*6220*/  ENDCOLLECTIVE ;  /* 0x000000000000791b */ /* 0x003fea0003800000 */
.L_x_60:
[----:B------:R-:W-:Y:S02]  /*6230*/  IMAD.MOV.U32 R16, RZ, RZ, 0x2 ;  /* 0x00000002ff107424 */ /* 0x000fe400078e00ff */
[----:B------:R-:W-:-:S04]  /*6240*/  IMAD.MOV.U32 R8, RZ, RZ, R13 ;  /* 0x000000ffff087224 */ /* 0x000fc800078e000d */
[----:B------:R-:W-:-:S05]  /*6250*/  FADD R8, R5, R8 ;  /* 0x0000000805087221 */ /* 0x000fca0000000000 */
[----:B------:R-:W-:-:S07]  /*6260*/  MOV R19, R8 ;  /* 0x0000000800137202 */ /* 0x000fce0000000f00 */
[----:B------:R-:W-:Y:S05]  /*6270*/  WARPSYNC.COLLECTIVE R14, `(.L_x_61) ;  /* 0x000000000e087348 */ /* 0x000fea0003c00000 */
[----:B------:R0:W1:Y:S02]  /*6280*/  SHFL.DOWN P3, R13, R19, R16, R21 ;  /* 0x08000010130d7389 */ /* 0x0000640000060015 */
[----:B01----:R-:W-:Y:S05]  /*6290*/  ENDCOLLECTIVE ;  /* 0x000000000000791b */ /* 0x003fea0003800000 */
.L_x_61:
[----:B------:R-:W-:Y:S01]  /*62a0*/  HFMA2 R16, -RZ, RZ, 0, 5.9604644775390625e-08 ;  /* 0x00000001ff107431 */ /* 0x000fe200000001ff */
[----:B------:R-:W-:-:S05]  /*62b0*/  MOV R11, R13 ;  /* 0x0000000d000b7202 */ /* 0x000fca0000000f00 */
[----:B------:R-:W-:-:S04]  /*62c0*/  FADD R11, R8, R11 ;  /* 0x0000000b080b7221 */ /* 0x000fc80000000000 */
[----:B------:R-:W-:-:S07]  /*62d0*/  IMAD.MOV.U32 R19, RZ, RZ, R11 ;  /* 0x000000ffff137224 */ /* 0x000fce00078e000b */
[----:B------:R-:W-:Y:S05]  /*62e0*/  WARPSYNC.COLLECTIVE R14, `(.L_x_62) ;  /* 0x000000000e087348 */ /* 0x000fea0003c00000 */
[----:B------:R0:W1:Y:S02]  /*62f0*/  SHFL.DOWN P3, R13, R19, R16, R21 ;  /* 0x08000010130d7389 */ /* 0x0000640000060015 */
[----:B01----:R-:W-:Y:S05]  /*6300*/  ENDCOLLECTIVE ;  /* 0x000000000000791b */ /* 0x003fea0003800000 */
.L_x_62:
[----:B------:R-:W-:Y:S01]  /*6310*/  IMAD.MOV.U32 R10, RZ, RZ, R13 ;  /* 0x000000ffff0a7224 */ /* 0x000fe200078e000d */
[----:B------:R-:W-:Y:S06]  /*6320*/  BRA `(.L_x_63) ;  /* 0xffffffe8004c7947 */ /* 0x000fec000383ffff */
.L_x_9:
[----:B------:R-:W-:Y:S01]  /*6330*/  HFMA2 R21, -RZ, RZ, 0, 1.847743988037109375e-06 ;  /* 0x0000001fff157431 */ /* 0x000fe200000001ff */
[----:B------:R-:W-:Y:S01]  /*6340*/  BSSY B1, `(.L_x_64) ;  /* 0x0000007000017945 */ /* 0x000fe20003800000 */
[----:B------:R-:W-:Y:S01]  /*6350*/  MOV R19, R15 ;  /* 0x0000000f00137202 */ /* 0x000fe20000000f00 */
[----:B------:R-:W-:Y:S02]  /*6360*/  IMAD.MOV.U32 R16, RZ, RZ, 0x10 ;  /* 0x00000010ff107424 */ /* 0x000fe400078e00ff */
[----:B------:R-:W-:-:S07]  /*6370*/  IMAD.MOV.U32 R14, RZ, RZ, -0x1 ;  /* 0xffffffffff0e7424 */ /* 0x000fce00078e00ff */
[----:B0123--:R-:W-:Y:S05]  /*6380*/  WARPSYNC.COLLECTIVE R14, `(.L_x_65) ;  /* 0x000000000e087348 */ /* 0x00ffea0003c00000 */
[----:B--2---:R2:W4:Y:S02]  /*6390*/  SHFL.DOWN P3, R13, R19, R16, R21 ;  /* 0x08000010130d7389 */ /* 0x0045240000060015 */
[----:B01234-:R-:W-:Y:S05]  /*63a0*/  ENDCOLLECTIVE ;  /* 0x000000000000791b */ /* 0x01ffea0003800000 */
.L_x_65:
[----:B------:R-:W-:Y:S05]  /*63b0*/  BSYNC B1 ;  /* 0x0000000000017941 */ /* 0x000fea0003800000 */
.L_x_64:
[----:B------:R-:W-:Y:S01]  /*63c0*/  MOV R4, R13 ;  /* 0x0000000d00047202 */ /* 0x000fe20000000f00 */
[----:B------:R-:W-:Y:S02]  /*63d0*/  HFMA2 R16, -RZ, RZ, 0, 4.76837158203125e-07 ;  /* 0x00000008ff107431 */ /* 0x000fe400000001ff */
[----:B------:R-:W-:Y:S01]  /*63e0*/  IMAD.MOV.U32 R21, RZ, RZ, 0x1f ;  /* 0x0000001fff157424 */ /* 0x000fe200078e00ff */
[----:B------:R-:W-:Y:S01]  /*63f0*/  MOV R14, 0xffffffff ;  /* 0xffffffff000e7802 */ /* 0x000fe20000000f00 */
[----:B------:R-:W-:-:S04]  /*6400*/  FADD R4, R4, R15 ;  /* 0x0000000f04047221 */ /* 0x000fc80000000000 */
[----:B------:R-:W-:-:S07]  /*6410*/  IMAD.MOV.U32 R19, RZ, RZ, R4 ;  /* 0x000000ffff137224 */ /* 0x000fce00078e0004 */
[----:B------:R-:W-:Y:S05]  /*6420*/  WARPSYNC.COLLECTIVE R14, `(.L_x_66) ;  /* 0x000000000e087348 */ /* 0x000fea0003c00000 */
[----:B------:R0:W1:Y:S02]  /*6430*/  SHFL.DOWN P3, R13, R19, R16, R21 ;  /* 0x08000010130d7389 */ /* 0x0000640000060015 */
[----:B01----:R-:W-:Y:S05]  /*6440*/  ENDCOLLECTIVE ;  /* 0x000000000000791b */ /* 0x003fea0003800000 */
.L_x_66:
[----:B------:R-:W-:Y:S02]  /*6450*/  IMAD.MOV.U32 R16, RZ, RZ, 0x4 ;  /* 0x00000004ff107424 */ /* 0x000fe400078e00ff */
[----:B------:R-:W-:-:S04]  /*6460*/  IMAD.MOV.U32 R5, RZ, RZ, R13 ;  /* 0x000000ffff057224 */ /* 0x000fc800078e000d */
[----:B------:R-:W-:-:S05]  /*6470*/  FADD R5, R4, R5 ;  /* 0x0000000504057221 */ /* 0x000fca0000000000 */
[----:B------:R-:W-:-:S07]  /*6480*/  MOV R19, R5 ;  /* 0x0000000500137202 */ /* 0x000fce0000000f00 */
[----:B------:R-:W-:Y:S05]  /*6490*/  WARPSYNC.COLLECTIVE R14, `(.L_x_67) ;  /* 0x000000000e087348 */ /* 0x000fea0003c00000 */
[----:B------:R0:W1:Y:S02]  /*64a0*/  SHFL.DOWN P3, R13, R19, R16, R21 ;  /* 0x08000010130d7389 */ /* 0x0000640000060015 */
[----:B01----:R-:W-:Y:S05]  /*64b0*/  ENDCOLLECTIVE ;  /* 0x000000000000791b */ /* 0x003fea0003800000 */
.L_x_67:
[----:B------:R-:W-:Y:S01]  /*64c0*/  HFMA2 R16, -RZ, RZ, 0, 1.1920928955078125e-07 ;  /* 0x00000002ff107431 */ /* 0x000fe200000001ff */
[----:B------:R-:W-:-:S05]  /*64d0*/  MOV R8, R13 ;  /* 0x0000000d00087202 */ /* 0x000fca0000000f00 */
[----:B------:R-:W-:-:S04]  /*64e0*/  FADD R8, R5, R8 ;  /* 0x0000000805087221 */ /* 0x000fc80000000000 */
[----:B------:R-:W-:-:S07]  /*64f0*/  IMAD.MOV.U32 R19, RZ, RZ, R8 ;  /* 0x000000ffff137224 */ /* 0x000fce00078e0008 */
[----:B------:R-:W-:Y:S05]  /*6500*/  WARPSYNC.COLLECTIVE R14, `(.L_x_68) ;  /* 0x000000000e087348 */ /* 0x000fea0003c00000 */
[----:B------:R0:W1:Y:S02]  /*6510*/  SHFL.DOWN P3, R13, R19, R16, R21 ;  /* 0x08000010130d7389 */ /* 0x0000640000060015 */
[----:B01----:R-:W-:Y:S05]  /*6520*/  ENDCOLLECTIVE ;  /* 0x000000000000791b */ /* 0x003fea0003800000 */
.L_x_68:
[----:B------:R-:W-:Y:S02]  /*6530*/  IMAD.MOV.U32 R16, RZ, RZ, 0x1 ;  /* 0x00000001ff107424 */ /* 0x000fe400078e00ff */
[----:B------:R-:W-:-:S04]  /*6540*/  IMAD.MOV.U32 R9, RZ, RZ, R13 ;  /* 0x000000ffff097224 */ /* 0x000fc800078e000d */
[----:B------:R-:W-:-:S05]  /*6550*/  FADD R9, R8, R9 ;  /* 0x0000000908097221 */ /* 0x000fca0000000000 */
[----:B------:R-:W-:-:S07]  /*6560*/  MOV R19, R9 ;  /* 0x0000000900137202 */ /* 0x000fce0000000f00 */
[----:B------:R-:W-:Y:S05]  /*6570*/  WARPSYNC.COLLECTIVE R14, `(.L_x_69) ;  /* 0x000000000e087348 */ /* 0x000fea0003c00000 */
[----:B------:R0:W1:Y:S02]  /*6580*/  SHFL.DOWN P3, R13, R19, R16, R21 ;  /* 0x08000010130d7389 */ /* 0x0000640000060015 */
[----:B01----:R-:W-:Y:S05]  /*6590*/  ENDCOLLECTIVE ;  /* 0x000000000000791b */ /* 0x003fea0003800000 */
.L_x_69:
[----:B------:R-:W-:Y:S01]  /*65a0*/  MOV R10, R13 ;  /* 0x0000000d000a7202 */ /* 0x000fe20000000f00 */
[----:B------:R-:W-:Y:S06]  /*65b0*/  BRA `(.L_x_70) ;  /* 0xffffffe400ec7947 */ /* 0x000fec000383ffff */
.L_x_12:
[----:B------:R-:W-:Y:S01]  /*65c0*/  HFMA2 R16, -RZ, RZ, 0, 9.5367431640625e-07 ;  /* 0x00000010ff107431 */ /* 0x000fe200000001ff */
[----:B------:R-:W-:Y:S01]  /*65d0*/  BSSY B1, `(.L_x_71) ;  /* 0x0000007000017945 */ /* 0x000fe20003800000 */
[----:B-----5:R-:W-:Y:S01]  /*65e0*/  IMAD.MOV.U32 R19, RZ, RZ, R11 ;  /* 0x000000ffff137224 */ /* 0x020fe200078e000b */
[----:B------:R-:W-:Y:S01]  /*65f0*/  MOV R14, 0xffffffff ;  /* 0xffffffff000e7802 */ /* 0x000fe20000000f00 */
[----:B------:R-:W-:-:S07]  /*6600*/  IMAD.MOV.U32 R21, RZ, RZ, 0x1f ;  /* 0x0000001fff157424 */ /* 0x000fce00078e00ff */
[----:B01234-:R-:W-:Y:S05]  /*6610*/  WARPSYNC.COLLECTIVE R14, `(.L_x_72) ;  /* 0x000000000e087348 */ /* 0x01ffea0003c00000 */
[----:B--2---:R2:W0:Y:S02]  /*6620*/  SHFL.DOWN P3, R13, R19, R16, R21 ;  /* 0x08000010130d7389 */ /* 0x0044240000060015 */
[----:B01234-:R-:W-:Y:S05]  /*6630*/  ENDCOLLECTIVE ;  /* 0x000000000000791b */ /* 0x01ffea0003800000 */
.L_x_72:
[----:B------:R-:W-:Y:S05]  /*6640*/  BSYNC B1 ;  /* 0x0000000000017941 */ /* 0x000fea0003800000 */
.L_x_71:
        /* <DEDUP_REMOVED lines=9> */
.L_x_73:
[----:B------:R-:W-:Y:S01]  /*66e0*/  HFMA2 R16, -RZ, RZ, 0, 2.384185791015625e-07 ;  /* 0x00000004ff107431 */ /* 0x000fe200000001ff */
[----:B------:R-:W-:-:S05]  /*66f0*/  MOV R5, R13 ;  /* 0x0000000d00057202 */ /* 0x000fca0000000f00 */
[----:B------:R-:W-:-:S04]  /*6700*/  FADD R5, R4, R5 ;  /* 0x0000000504057221 */ /* 0x000fc80000000000 */
[----:B------:R-:W-:-:S07]  /*6710*/  IMAD.MOV.U32 R19, RZ, RZ, R5 ;  /* 0x000000ffff137224 */ /* 0x000fce00078e0005 */
[----:B------:R-:W-:Y:S05]  /*6720*/  WARPSYNC.COLLECTIVE R14, `(.L_x_74) ;  /* 0x000000000e087348 */ /* 0x000fea0003c00000 */
[----:B------:R0:W1:Y:S02]  /*6730*/  SHFL.DOWN P3, R13, R19, R16, R21 ;  /* 0x08000010130d7389 */ /* 0x0000640000060015 */
[----:B01----:R-:W-:Y:S05]  /*6740*/  ENDCOLLECTIVE ;  /* 0x000000000000791b */ /* 0x003fea0003800000 */
.L_x_74:
[----:B------:R-:W-:Y:S02]  /*6750*/  IMAD.MOV.U32 R16, RZ, RZ, 0x2 ;  /* 0x00000002ff107424 */ /* 0x000fe400078e00ff */
[----:B------:R-:W-:-:S04]  /*6760*/  IMAD.MOV.U32 R8, RZ, RZ, R13 ;  /* 0x000000ffff087224 */ /* 0x000fc800078e000d */
[----:B------:R-:W-:-:S05]  /*6770*/  FADD R8, R5, R8 ;  /* 0x0000000805087221 */ /* 0x000fca0000000000 */
[----:B------:R-:W-:-:S07]  /*6780*/  MOV R19, R8 ;  /* 0x0000000800137202 */ /* 0x000fce0000000f00 */
[----:B------:R-:W-:Y:S05]  /*6790*/  WARPSYNC.COLLECTIVE R14, `(.L_x_75) ;  /* 0x000000000e087348 */ /* 0x000fea0003c00000 */
[----:B------:R0:W1:Y:S02]  /*67a0*/  SHFL.DOWN P3, R13, R19, R16, R21 ;  /* 0x08000010130d7389 */ /* 0x0000640000060015 */
[----:B01----:R-:W-:Y:S05]  /*67b0*/  ENDCOLLECTIVE ;  /* 0x000000000000791b */ /* 0x003fea0003800000 */
.L_x_75:
[----:B------:R-:W-:Y:S01]  /*67c0*/  HFMA2 R16, -RZ, RZ, 0, 5.9604644775390625e-08 ;  /* 0x00000001ff107431 */ /* 0x000fe200000001ff */
[----:B------:R-:W-:-:S05]  /*67d0*/  MOV R9, R13 ;  /* 0x0000000d00097202 */ /* 0x000fca0000000f00 */
[----:B------:R-:W-:-:S04]  /*67e0*/  FADD R9, R8, R9 ;  /* 0x0000000908097221 */ /* 0x000fc80000000000 */
[----:B------:R-:W-:-:S07]  /*67f0*/  IMAD.MOV.U32 R19, RZ, RZ, R9 ;  /* 0x000000ffff137224 */ /* 0x000fce00078e0009 */
[----:B------:R-:W-:Y:S05]  /*6800*/  WARPSYNC.COLLECTIVE R14, `(.L_x_76) ;  /* 0x000000000e087348 */ /* 0x000fea0003c00000 */
[----:B------:R0:W1:Y:S02]  /*6810*/  SHFL.DOWN P3, R13, R19, R16, R21 ;  /* 0x08000010130d7389 */ /* 0x0000640000060015 */
[----:B01----:R-:W-:Y:S05]  /*6820*/  ENDCOLLECTIVE ;  /* 0x000000000000791b */ /* 0x003fea0003800000 */
.L_x_76:
[----:B------:R-:W-:Y:S01]  /*6830*/  IMAD.MOV.U32 R10, RZ, RZ, R13 ;  /* 0x000000ffff0a7224 */ /* 0x000fe200078e000d */
[----:B------:R-:W-:Y:S06]  /*6840*/  BRA `(.L_x_77) ;  /* 0xffffffe400947947 */ /* 0x000fec000383ffff */
.L_x_15:
[----:B------:R-:W-:Y:S01]  /*6850*/  HFMA2 R21, -RZ, RZ, 0, 1.847743988037109375e-06 ;  /* 0x0000001fff157431 */ /* 0x000fe200000001ff */
[----:B------:R-:W-:Y:S01]  /*6860*/  BSSY B1, `(.L_x_78) ;  /* 0x0000007000017945 */ /* 0x000fe20003800000 */
[----:B-----5:R-:W-:Y:S01]  /*6870*/  MOV R19, R4 ;  /* 0x0000000400137202 */ /* 0x020fe20000000f00 */
[----:B------:R-:W-:Y:S02]  /*6880*/  IMAD.MOV.U32 R16, RZ, RZ, 0x10 ;  /* 0x00000010ff107424 */ /* 0x000fe400078e00ff */
[----:B------:R-:W-:-:S07]  /*6890*/  IMAD.MOV.U32 R14, RZ, RZ, -0x1 ;  /* 0xffffffffff0e7424 */ /* 0x000fce00078e00ff */
[----:B01234-:R-:W-:Y:S05]  /*68a0*/  WARPSYNC.COLLECTIVE R14, `(.L_x_79) ;  /* 0x000000000e087348 */ /* 0x01ffea0003c00000 */
[----:B------:R0:W0:Y:S02]  /*68b0*/  SHFL.DOWN P3, R13, R19, R16, R21 ;  /* 0x08000010130d7389 */ /* 0x0000240000060015 */
[----:B01234-:R-:W-:Y:S05]  /*68c0*/  ENDCOLLECTIVE ;  /* 0x000000000000791b */ /* 0x01ffea0003800000 */
.L_x_79:
[----:B------:R-:W-:Y:S05]  /*68d0*/  BSYNC B1 ;  /* 0x0000000000017941 */ /* 0x000fea0003800000 */
.L_x_78:
        /* <DEDUP_REMOVED lines=9> */
.L_x_80:
[----:B------:R-:W-:Y:S02]  /*6970*/  IMAD.MOV.U32 R16, RZ, RZ, 0x4 ;  /* 0x00000004ff107424 */ /* 0x000fe400078e00ff */
[----:B------:R-:W-:-:S04]  /*6980*/  IMAD.MOV.U32 R8, RZ, RZ, R13 ;  /* 0x000000ffff087224 */ /* 0x000fc800078e000d */
[----:B------:R-:W-:-:S05]  /*6990*/  FADD R8, R5, R8 ;  /* 0x0000000805087221 */ /* 0x000fca0000000000 */
[----:B------:R-:W-:-:S07]  /*69a0*/  MOV R19, R8 ;  /* 0x0000000800137202 */ /* 0x000fce0000000f00 */
[----:B------:R-:W-:Y:S05]  /*69b0*/  WARPSYNC.COLLECTIVE R14, `(.L_x_81) ;  /* 0x000000000e087348 */ /* 0x000fea0003c00000 */
[----:B------:R0:W1:Y:S02]  /*69c0*/  SHFL.DOWN P3, R13, R19, R16, R21 ;  /* 0x08000010130d7389 */ /* 0x0000640000060015 */
[----:B01----:R-:W-:Y:S05]  /*69d0*/  ENDCOLLECTIVE ;  /* 0x000000000000791b */ /* 0x003fea0003800000 */
.L_x_81:
[----:B------:R-:W-:Y:S01]  /*69e0*/  HFMA2 R16, -RZ, RZ, 0, 1.1920928955078125e-07 ;  /* 0x00000002ff107431 */ /* 0x000fe200000001ff */
[----:B------:R-:W-:-:S05]  /*69f0*/  MOV R9, R13 ;  /* 0x0000000d00097202 */ /* 0x000fca0000000f00 */
[----:B------:R-:W-:-:S04]  /*6a00*/  FADD R9, R8, R9 ;  /* 0x0000000908097221 */ /* 0x000fc80000000000 */
[----:B------:R-:W-:-:S07]  /*6a10*/  IMAD.MOV.U32 R19, RZ, RZ, R9 ;  /* 0x000000ffff137224 */ /* 0x000fce00078e0009 */
[----:B------:R-:W-:Y:S05]  /*6a20*/  WARPSYNC.COLLECTIVE R14, `(.L_x_82) ;  /* 0x000000000e087348 */ /* 0x000fea0003c00000 */
[----:B------:R0:W1:Y:S02]  /*6a30*/  SHFL.DOWN P3, R13, R19, R16, R21 ;  /* 0x08000010130d7389 */ /* 0x0000640000060015 */
[----:B01----:R-:W-:Y:S05]  /*6a40*/  ENDCOLLECTIVE ;  /* 0x000000000000791b */ /* 0x003fea0003800000 */
.L_x_82:
[----:B------:R-:W-:Y:S02]  /*6a50*/  IMAD.MOV.U32 R16, RZ, RZ, 0x1 ;  /* 0x00000001ff107424 */ /* 0x000fe400078e00ff */
[----:B------:R-:W-:-:S04]  /*6a60*/  IMAD.MOV.U32 R10, RZ, RZ, R13 ;  /* 0x000000ffff0a7224 */ /* 0x000fc800078e000d */
[----:B------:R-:W-:-:S05]  /*6a70*/  FADD R10, R9, R10 ;  /* 0x0000000a090a7221 */ /* 0x000fca0000000000 */
[----:B------:R-:W-:-:S07]  /*6a80*/  MOV R19, R10 ;  /* 0x0000000a00137202 */ /* 0x000fce0000000f00 */
[----:B------:R-:W-:Y:S05]  /*6a90*/  WARPSYNC.COLLECTIVE R14, `(.L_x_83) ;  /* 0x000000000e087348 */ /* 0x000fea0003c00000 */
[----:B------:R0:W1:Y:S02]  /*6aa0*/  SHFL.DOWN P3, R13, R19, R16, R21 ;  /* 0x08000010130d7389 */ /* 0x0000640000060015 */
[----:B01----:R-:W-:Y:S05]  /*6ab0*/  ENDCOLLECTIVE ;  /* 0x000000000000791b */ /* 0x003fea0003800000 */
.L_x_83:
[----:B------:R-:W-:Y:S01]  /*6ac0*/  MOV R11, R13 ;  /* 0x0000000d000b7202 */ /* 0x000fe20000000f00 */
[----:B------:R-:W-:Y:S06]  /*6ad0*/  BRA `(.L_x_84) ;  /* 0xffffffe400407947 */ /* 0x000fec000383ffff */
.L_x_18:
[----:B------:R-:W-:Y:S01]  /*6ae0*/  HFMA2 R16, -RZ, RZ, 0, 9.5367431640625e-07 ;  /* 0x00000010ff107431 */ /* 0x000fe200000001ff */
[----:B------:R-:W-:Y:S01]  /*6af0*/  BSSY B1, `(.L_x_85) ;  /* 0x0000007000017945 */ /* 0x000fe20003800000 */
[----:B-----5:R-:W-:Y:S01]  /*6b00*/  IMAD.MOV.U32 R19, RZ, RZ, R11 ;  /* 0x000000ffff137224 */ /* 0x020fe200078e000b */
[----:B------:R-:W-:Y:S01]  /*6b10*/  MOV R14, 0xffffffff ;  /* 0xffffffff000e7802 */ /* 0x000fe20000000f00 */
[----:B------:R-:W-:-:S07]  /*6b20*/  IMAD.MOV.U32 R21, RZ, RZ, 0x1f ;  /* 0x0000001fff157424 */ /* 0x000fce00078e00ff */
[----:B012-4-:R-:W-:Y:S05]  /*6b30*/  WARPSYNC.COLLECTIVE R14, `(.L_x_86) ;  /* 0x000000000e087348 */ /* 0x017fea0003c00000 */
[----:B--2---:R2:W3:Y:S02]  /*6b40*/  SHFL.DOWN P3, R13, R19, R16, R21 ;  /* 0x08000010130d7389 */ /* 0x0044e40000060015 */
[----:B01234-:R-:W-:Y:S05]  /*6b50*/  ENDCOLLECTIVE ;  /* 0x000000000000791b */ /* 0x01ffea0003800000 */
.L_x_86:
[----:B------:R-:W-:Y:S05]  /*6b60*/  BSYNC B1 ;  /* 0x0000000000017941 */ /* 0x000fea0003800000 */
.L_x_85:
        /* <DEDUP_REMOVED lines=9> */
.L_x_87:
[----:B------:R-:W-:Y:S01]  /*6c00*/  HFMA2 R16, -RZ, RZ, 0, 2.384185791015625e-07 ;  /* 0x00000004ff107431 */ /* 0x000fe200000001ff */
[----:B------:R-:W-:-:S05]  /*6c10*/  MOV R5, R13 ;  /* 0x0000000d00057202 */ /* 0x000fca0000000f00 */
[----:B------:R-:W-:-:S04]  /*6c20*/  FADD R5, R4, R5 ;  /* 0x0000000504057221 */ /* 0x000fc80000000000 */
[----:B------:R-:W-:-:S07]  /*6c30*/  IMAD.MOV.U32 R19, RZ, RZ, R5 ;  /* 0x000000ffff137224 */ /* 0x000fce00078e0005 */
[----:B------:R-:W-:Y:S05]  /*6c40*/  WARPSYNC.COLLECTIVE R14, `(.L_x_88) ;  /* 0x000000000e087348 */ /* 0x000fea0003c00000 */
[----:B------:R0:W1:Y:S02]  /*6c50*/  SHFL.DOWN P3, R13, R19, R16, R21 ;  /* 0x08000010130d7389 */ /* 0x0000640000060015 */
[----:B01----:R-:W-:Y:S05]  /*6c60*/  ENDCOLLECTIVE ;  /* 0x000000000000791b */ /* 0x003fea0003800000 */
.L_x_88:
[----:B------:R-:W-:Y:S02]  /*6c70*/  IMAD.MOV.U32 R16, RZ, RZ, 0x2 ;  /* 0x00000002ff107424 */ /* 0x000fe400078e00ff */
[----:B------:R-:W-:-:S04]  /*6c80*/  IMAD.MOV.U32 R8, RZ, RZ, R13 ;  /* 0x000000ffff087224 */ /* 0x000fc800078e000d */
[----:B------:R-:W-:-:S05]  /*6c90*/  FADD R8, R5, R8 ;  /* 0x0000000805087221 */ /* 0x000fca0000000000 */
[----:B------:R-:W-:-:S07]  /*6ca0*/  MOV R19, R8 ;  /* 0x0000000800137202 */ /* 0x000fce0000000f00 */
[----:B------:R-:W-:Y:S05]  /*6cb0*/  WARPSYNC.COLLECTIVE R14, `(.L_x_89) ;  /* 0x000000000e087348 */ /* 0x000fea0003c00000 */
[----:B------:R0:W1:Y:S02]  /*6cc0*/  SHFL.DOWN P3, R13, R19, R16, R21 ;  /* 0x08000010130d7389 */ /* 0x0000640000060015 */
[----:B01----:R-:W-:Y:S05]  /*6cd0*/  ENDCOLLECTIVE ;  /* 0x000000000000791b */ /* 0x003fea0003800000 */
.L_x_89:
[----:B------:R-:W-:Y:S01]  /*6ce0*/  HFMA2 R16, -RZ, RZ, 0, 5.9604644775390625e-08 ;  /* 0x00000001ff107431 */ /* 0x000fe200000001ff */
[----:B------:R-:W-:-:S05]  /*6cf0*/  MOV R9, R13 ;  /* 0x0000000d00097202 */ /* 0x000fca0000000f00 */
[----:B------:R-:W-:-:S04]  /*6d00*/  FADD R9, R8, R9 ;  /* 0x0000000908097221 */ /* 0x000fc80000000000 */
[----:B------:R-:W-:-:S07]  /*6d10*/  IMAD.MOV.U32 R19, RZ, RZ, R9 ;  /* 0x000000ffff137224 */ /* 0x000fce00078e0009 */
[----:B------:R-:W-:Y:S05]  /*6d20*/  WARPSYNC.COLLECTIVE R14, `(.L_x_90) ;  /* 0x000000000e087348 */ /* 0x000fea0003c00000 */
[----:B------:R0:W1:Y:S02]  /*6d30*/  SHFL.DOWN P3, R13, R19, R16, R21 ;  /* 0x08000010130d7389 */ /* 0x0000640000060015 */
[----:B01----:R-:W-:Y:S05]  /*6d40*/  ENDCOLLECTIVE ;  /* 0x000000000000791b */ /* 0x003fea0003800000 */
.L_x_90:
[----:B------:R-:W-:Y:S01]  /*6d50*/  IMAD.MOV.U32 R10, RZ, RZ, R13 ;  /* 0x000000ffff0a7224 */ /* 0x000fe200078e000d */
[----:B------:R-:W-:Y:S06]  /*6d60*/  BRA `(.L_x_91) ;  /* 0xffffffe000ec7947 */ /* 0x000fec000383ffff */
.L_x_21:
[----:B------:R-:W-:Y:S01]  /*6d70*/  HFMA2 R21, -RZ, RZ, 0, 1.847743988037109375e-06 ;  /* 0x0000001fff157431 */ /* 0x000fe200000001ff */
[----:B------:R-:W-:Y:S01]  /*6d80*/  BSSY B1, `(.L_x_92) ;  /* 0x0000007000017945 */ /* 0x000fe20003800000 */
[----:B-----5:R-:W-:Y:S01]  /*6d90*/  MOV R19, R11 ;  /* 0x0000000b00137202 */ /* 0x020fe20000000f00 */
[----:B------:R-:W-:Y:S02]  /*6da0*/  IMAD.MOV.U32 R16, RZ, RZ, 0x10 ;  /* 0x00000010ff107424 */ /* 0x000fe400078e00ff */
[----:B------:R-:W-:-:S07]  /*6db0*/  IMAD.MOV.U32 R14, RZ, RZ, -0x1 ;  /* 0xffffffffff0e7424 */ /* 0x000fce00078e00ff */
[----:B012-4-:R-:W-:Y:S05]  /*6dc0*/  WARPSYNC.COLLECTIVE R14, `(.L_x_93) ;  /* 0x000000000e087348 */ /* 0x017fea0003c00000 */
[----:B--2---:R2:W3:Y:S02]  /*6dd0*/  SHFL.DOWN P3, R13, R19, R16, R21 ;  /* 0x08000010130d7389 */ /* 0x0044e40000060015 */
[----:B01234-:R-:W-:Y:S05]  /*6de0*/  ENDCOLLECTIVE ;  /* 0x000000000000791b */ /* 0x01ffea0003800000 */
.L_x_93:
[----:B------:R-:W-:Y:S05]  /*6df0*/  BSYNC B1 ;  /* 0x0000000000017941 */ /* 0x000fea0003800000 */
.L_x_92:
        /* <DEDUP_REMOVED lines=9> */
.L_x_94:
[----:B------:R-:W-:Y:S02]  /*6e90*/  IMAD.MOV.U32 R16, RZ, RZ, 0x4 ;  /* 0x00000004ff107424 */ /* 0x000fe400078e00ff */
[----:B------:R-:W-:-:S04]  /*6ea0*/  IMAD.MOV.U32 R5, RZ, RZ, R13 ;  /* 0x000000ffff057224 */ /* 0x000fc800078e000d */
[----:B------:R-:W-:-:S05]  /*6eb0*/  FADD R5, R4, R5 ;  /* 0x0000000504057221 */ /* 0x000fca0000000000 */
[----:B------:R-:W-:-:S07]  /*6ec0*/  MOV R19, R5 ;  /* 0x0000000500137202 */ /* 0x000fce0000000f00 */
[----:B------:R-:W-:Y:S05]  /*6ed0*/  WARPSYNC.COLLECTIVE R14, `(.L_x_95) ;  /* 0x000000000e087348 */ /* 0x000fea0003c00000 */
[----:B------:R0:W1:Y:S02]  /*6ee0*/  SHFL.DOWN P3, R13, R19, R16, R21 ;  /* 0x08000010130d7389 */ /* 0x0000640000060015 */
[----:B01----:R-:W-:Y:S05]  /*6ef0*/  ENDCOLLECTIVE ;  /* 0x000000000000791b */ /* 0x003fea0003800000 */
.L_x_95:
[----:B------:R-:W-:Y:S01]  /*6f00*/  HFMA2 R16, -RZ, RZ, 0, 1.1920928955078125e-07 ;  /* 0x00000002ff107431 */ /* 0x000fe200000001ff */
[----:B------:R-:W-:-:S05]  /*6f10*/  MOV R8, R13 ;  /* 0x0000000d00087202 */ /* 0x000fca0000000f00 */
[----:B------:R-:W-:-:S04]  /*6f20*/  FADD R8, R5, R8 ;  /* 0x0000000805087221 */ /* 0x000fc80000000000 */
[----:B------:R-:W-:-:S07]  /*6f30*/  IMAD.MOV.U32 R19, RZ, RZ, R8 ;  /* 0x000000ffff137224 */ /* 0x000fce00078e0008 */
[----:B------:R-:W-:Y:S05]  /*6f40*/  WARPSYNC.COLLECTIVE R14, `(.L_x_96) ;  /* 0x000000000e087348 */ /* 0x000fea0003c00000 */
[----:B------:R0:W1:Y:S02]  /*6f50*/  SHFL.DOWN P3, R13, R19, R16, R21 ;  /* 0x08000010130d7389 */ /* 0x0000640000060015 */
[----:B01----:R-:W-:Y:S05]  /*6f60*/  ENDCOLLECTIVE ;  /* 0x000000000000791b */ /* 0x003fea0003800000 */
.L_x_96:
[----:B------:R-:W-:Y:S01]  /*6f70*/  HFMA2 R16, -RZ, RZ, 0, 5.9604644775390625e-08 ;  /* 0x00000001ff107431 */ /* 0x000fe200000001ff */
[----:B------:R-:W-:-:S05]  /*6f80*/  MOV R9, R13 ;  /* 0x0000000d00097202 */ /* 0x000fca0000000f00 */
[----:B------:R-:W-:-:S04]  /*6f90*/  FADD R9, R8, R9 ;  /* 0x0000000908097221 */ /* 0x000fc80000000000 */
[----:B------:R-:W-:-:S07]  /*6fa0*/  IMAD.MOV.U32 R19, RZ, RZ, R9 ;  /* 0x000000ffff137224 */ /* 0x000fce00078e0009 */
[----:B------:R-:W-:Y:S05]  /*6fb0*/  WARPSYNC.COLLECTIVE R14, `(.L_x_97) ;  /* 0x000000000e087348 */ /* 0x000fea0003c00000 */
[----:B------:R0:W1:Y:S02]  /*6fc0*/  SHFL.DOWN P3, R13, R19, R16, R21 ;  /* 0x08000010130d7389 */ /* 0x0000640000060015 */
[----:B01----:R-:W-:Y:S05]  /*6fd0*/  ENDCOLLECTIVE ;  /* 0x000000000000791b */ /* 0x003fea0003800000 */
.L_x_97:
[----:B------:R-:W-:Y:S01]  /*6fe0*/  MOV R10, R13 ;  /* 0x0000000d000a7202 */ /* 0x000fe20000000f00 */
[----:B------:R-:W-:Y:S06]  /*6ff0*/  BRA `(.L_x_98) ;  /* 0xffffffe000987947 */ /* 0x000fec000383ffff */
.L_x_24:
[----:B------:R-:W-:Y:S01]  /*7000*/  HFMA2 R16, -RZ, RZ, 0, 9.5367431640625e-07 ;  /* 0x00000010ff107431 */ /* 0x000fe200000001ff */
[----:B------:R-:W-:Y:S01]  /*7010*/  BSSY B1, `(.L_x_99) ;  /* 0x0000007000017945 */ /* 0x000fe20003800000 */
[----:B-----5:R-:W-:Y:S01]  /*7020*/  IMAD.MOV.U32 R19, RZ, RZ, R11 ;  /* 0x000000ffff137224 */ /* 0x020fe200078e000b */
[----:B------:R-:W-:Y:S01]  /*7030*/  MOV R21, 0x1f ;  /* 0x0000001f00157802 */ /* 0x000fe20000000f00 */
[----:B------:R-:W-:-:S07]  /*7040*/  IMAD.MOV.U32 R14, RZ, RZ, -0x1 ;  /* 0xffffffffff0e7424 */ /* 0x000fce00078e00ff */
[----:B012-4-:R-:W-:Y:S05]  /*7050*/  WARPSYNC.COLLECTIVE R14, `(.L_x_100) ;  /* 0x000000000e087348 */ /* 0x017fea0003c00000 */
[----:B--2---:R2:W3:Y:S02]  /*7060*/  SHFL.DOWN P3, R13, R19, R16, R21 ;  /* 0x08000010130d7389 */ /* 0x0044e40000060015 */
[----:B01234-:R-:W-:Y:S05]  /*7070*/  ENDCOLLECTIVE ;  /* 0x000000000000791b */ /* 0x01ffea0003800000 */
.L_x_100:
[----:B------:R-:W-:Y:S05]  /*7080*/  BSYNC B1 ;  /* 0x0000000000017941 */ /* 0x000fea0003800000 */
.L_x_99:
[----:B------:R-:W-:Y:S01]  /*7090*/  MOV R4, R13 ;  /* 0x0000000d00047202 */ /* 0x000fe20000000f00 */
[----:B------:R-:W-:Y:S02]  /*70a0*/  HFMA2 R21, -RZ, RZ, 0, 1.847743988037109375e-06 ;  /* 0x0000001fff157431 */ /* 0x000fe400000001ff */
[----:B------:R-:W-:Y:S01]  /*70b0*/  IMAD.MOV.U32 R16, RZ, RZ, 0x8 ;  /* 0x00000008ff107424 */ /* 0x000fe200078e00ff */
[----:B------:R-:W-:Y:S01]  /*70c0*/  MOV R14, 0xffffffff ;  /* 0xffffffff000e7802 */ /* 0x000fe20000000f00 */
[----:B------:R-:W-:-:S05]  /*70d0*/  FADD R4, R4, R11 ;  /* 0x0000000b04047221 */ /* 0x000fca0000000000 */
[----:B------:R-:W-:-:S07]  /*70e0*/  MOV R19, R4 ;  /* 0x0000000400137202 */ /* 0x000fce0000000f00 */
[----:B------:R-:W-:Y:S05]  /*70f0*/  WARPSYNC.COLLECTIVE R14, `(.L_x_101) ;  /* 0x000000000e087348 */ /* 0x000fea0003c00000 */
[----:B------:R0:W1:Y:S02]  /*7100*/  SHFL.DOWN P3, R13, R19, R16, R21 ;  /* 0x08000010130d7389 */ /* 0x0000640000060015 */
[----:B01----:R-:W-:Y:S05]  /*7110*/  ENDCOLLECTIVE ;  /* 0x000000000000791b */ /* 0x003fea0003800000 */
.L_x_101:
[----:B------:R-:W-:Y:S02]  /*7120*/  HFMA2 R16, -RZ, RZ, 0, 2.384185791015625e-07 ;  /* 0x00000004ff107431 */ /* 0x000fe400000001ff */
[----:B------:R-:W-:-:S04]  /*7130*/  IMAD.MOV.U32 R5, RZ, RZ, R13 ;  /* 0x000000ffff057224 */ /* 0x000fc800078e000d */
[----:B------:R-:W-:-:S05]  /*7140*/  FADD R5, R4, R5 ;  /* 0x0000000504057221 */ /* 0x000fca0000000000 */
[----:B------:R-:W-:-:S07]  /*7150*/  MOV R19, R5 ;  /* 0x0000000500137202 */ /* 0x000fce0000000f00 */
[----:B------:R-:W-:Y:S05]  /*7160*/  WARPSYNC.COLLECTIVE R14, `(.L_x_102) ;  /* 0x000000000e087348 */ /* 0x000fea0003c00000 */
[----:B------:R0:W1:Y:S02]  /*7170*/  SHFL.DOWN P3, R13, R19, R16, R21 ;  /* 0x08000010130d7389 */ /* 0x0000640000060015 */
[----:B01----:R-:W-:Y:S05]  /*7180*/  ENDCOLLECTIVE ;  /* 0x000000000000791b */ /* 0x003fea0003800000 */
.L_x_102:
[----:B------:R-:W-:Y:S02]  /*7190*/  HFMA2 R16, -RZ, RZ, 0, 1.1920928955078125e-07 ;  /* 0x00000002ff107431 */ /* 0x000fe400000001ff */
[----:B------:R-:W-:-:S04]  /*71a0*/  IMAD.MOV.U32 R8, RZ, RZ, R13 ;  /* 0x000000ffff087224 */ /* 0x000fc800078e000d */
[----:B------:R-:W-:-:S05]  /*71b0*/  FADD R8, R5, R8 ;  /* 0x0000000805087221 */ /* 0x000fca0000000000 */
[----:B------:R-:W-:-:S07]  /*71c0*/  MOV R19, R8 ;  /* 0x0000000800137202 */ /* 0x000fce0000000f00 */
[----:B------:R-:W-:Y:S05]  /*71d0*/  WARPSYNC.COLLECTIVE R14, `(.L_x_103) ;  /* 0x000000000e087348 */ /* 0x000fea0003c00000 */
[----:B------:R0:W1:Y:S02]  /*71e0*/  SHFL.DOWN P3, R13, R19, R16, R21 ;  /* 0x08000010130d7389 */ /* 0x0000640000060015 */
[----:B01----:R-:W-:Y:S05]  /*71f0*/  ENDCOLLECTIVE ;  /* 0x000000000000791b */ /* 0x003fea0003800000 */
.L_x_103:
[----:B------:R-:W-:Y:S02]  /*7200*/  HFMA2 R16, -RZ, RZ, 0, 5.9604644775390625e-08 ;  /* 0x00000001ff107431 */ /* 0x000fe400000001ff */
[----:B------:R-:W-:-:S04]  /*7210*/  IMAD.MOV.U32 R9, RZ, RZ, R13 ;  /* 0x000000ffff097224 */ /* 0x000fc800078e000d */
[----:B------:R-:W-:-:S05]  /*7220*/  FADD R9, R8, R9 ;  /* 0x0000000908097221 */ /* 0x000fca0000000000 */
[----:B------:R-:W-:-:S07]  /*7230*/  MOV R19, R9 ;  /* 0x0000000900137202 */ /* 0x000fce0000000f00 */
[----:B------:R-:W-:Y:S05]  /*7240*/  WARPSYNC.COLLECTIVE R14, `(.L_x_104) ;  /* 0x000000000e087348 */ /* 0x000fea0003c00000 */
[----:B------:R0:W1:Y:S02]  /*7250*/  SHFL.DOWN P3, R13, R19, R16, R21 ;  /* 0x08000010130d7389 */ /* 0x0000640000060015 */
[----:B01----:R-:W-:Y:S05]  /*7260*/  ENDCOLLECTIVE ;  /* 0x000000000000791b */ /* 0x003fea0003800000 */
.L_x_104:
[----:B------:R-:W-:Y:S01]  /*7270*/  IMAD.MOV.U32 R10, RZ, RZ, R13 ;  /* 0x000000ffff0a7224 */ /* 0x000fe200078e000d */
[----:B------:R-:W-:Y:S06]  /*7280*/  BRA `(.L_x_105) ;  /* 0xffffffe000447947 */ /* 0x000fec000383ffff */
.L_x_27:
[----:B------:R-:W-:Y:S01]  /*7290*/  HFMA2 R16, -RZ, RZ, 0, 9.5367431640625e-07 ;  /* 0x00000010ff107431 */ /* 0x000fe200000001ff */
[----:B------:R-:W-:Y:S01]  /*72a0*/  BSSY B1, `(.L_x_106) ;  /* 0x0000007000017945 */ /* 0x000fe20003800000 */
[----:B-----5:R-:W-:Y:S01]  /*72b0*/  MOV R19, R4 ;  /* 0x0000000400137202 */ /* 0x020fe20000000f00 */
[----:B------:R-:W-:Y:S01]  /*72c0*/  IMAD.MOV.U32 R21, RZ, RZ, 0x1f ;  /* 0x0000001fff157424 */ /* 0x000fe200078e00ff */
[----:B------:R-:W-:-:S07]  /*72d0*/  MOV R14, 0xffffffff ;  /* 0xffffffff000e7802 */ /* 0x000fce0000000f00 */
[----:B01234-:R-:W-:Y:S05]  /*72e0*/  WARPSYNC.COLLECTIVE R14, `(.L_x_107) ;  /* 0x000000000e087348 */ /* 0x01ffea0003c00000 */
[----:B------:R0:W0:Y:S02]  /*72f0*/  SHFL.DOWN P3, R13, R19, R16, R21 ;  /* 0x08000010130d7389 */ /* 0x0000240000060015 */
[----:B01234-:R-:W-:Y:S05]  /*7300*/  ENDCOLLECTIVE ;  /* 0x000000000000791b */ /* 0x01ffea0003800000 */
.L_x_107:
[----:B------:R-:W-:Y:S05]  /*7310*/  BSYNC B1 ;  /* 0x0000000000017941 */ /* 0x000fea0003800000 */
.L_x_106:
[----:B------:R-:W-:Y:S01]  /*7320*/  MOV R5, R13 ;  /* 0x0000000d00057202 */ /* 0x000fe20000000f00 */
[----:B------:R-:W-:Y:S01]  /*7330*/  HFMA2 R16, -RZ, RZ, 0, 4.76837158203125e-07 ;  /* 0x00000008ff107431 */ /* 0x000fe200000001ff */
[----:B------:R-:W-:Y:S01]  /*7340*/  MOV R21, 0x1f ;  /* 0x0000001f00157802 */ /* 0x000fe20000000f00 */
[----:B------:R-:W-:Y:S02]  /*7350*/  IMAD.MOV.U32 R14, RZ, RZ, -0x1 ;  /* 0xffffffffff0e7424 */ /* 0x000fe400078e00ff */
[----:B------:R-:W-:-:S04]  /*7360*/  FADD R5, R4, R5 ;  /* 0x0000000504057221 */ /* 0x000fc80000000000 */
[----:B------:R-:W-:-:S07]  /*7370*/  IMAD.MOV.U32 R19, RZ, RZ, R5 ;  /* 0x000000ffff137224 */ /* 0x000fce00078e0005 */
[----:B------:R-:W-:Y:S05]  /*7380*/  WARPSYNC.COLLECTIVE R14, `(.L_x_108) ;  /* 0x000000000e087348 */ /* 0x000fea0003c00000 */
[----:B------:R0:W1:Y:S02]  /*7390*/  SHFL.DOWN P3, R13, R19, R16, R21 ;  /* 0x08000010130d7389 */ /* 0x0000640000060015 */
[----:B01----:R-:W-:Y:S05]  /*73a0*/  ENDCOLLECTIVE ;  /* 0x000000000000791b */ /* 0x003fea0003800000 */
.L_x_108:
[----:B------:R-:W-:Y:S01]  /*73b0*/  IMAD.MOV.U32 R16, RZ, RZ, 0x4 ;  /* 0x00000004ff107424 */ /* 0x000fe200078e00ff */
[----:B------:R-:W-:-:S05]  /*73c0*/  MOV R8, R13 ;  /* 0x0000000d00087202 */ /* 0x000fca0000000f00 */
[----:B------:R-:W-:-:S05]  /*73d0*/  FADD R8, R5, R8 ;  /* 0x0000000805087221 */ /* 0x000fca0000000000 */
[----:B------:R-:W-:-:S07]  /*73e0*/  MOV R19, R8 ;  /* 0x0000000800137202 */ /* 0x000fce0000000f00 */
[----:B------:R-:W-:Y:S05]  /*73f0*/  WARPSYNC.COLLECTIVE R14, `(.L_x_109) ;  /* 0x000000000e087348 */ /* 0x000fea0003c00000 */
[----:B------:R0:W1:Y:S02]  /*7400*/  SHFL.DOWN P3, R13, R19, R16, R21 ;  /* 0x08000010130d7389 */ /* 0x0000640000060015 */
[----:B01----:R-:W-:Y:S05]  /*7410*/  ENDCOLLECTIVE ;  /* 0x000000000000791b */ /* 0x003fea0003800000 */
.L_x_109:
[----:B------:R-:W-:Y:S01]  /*7420*/  IMAD.MOV.U32 R16, RZ, RZ, 0x2 ;  /* 0x00000002ff107424 */ /* 0x000fe200078e00ff */
[----:B------:R-:W-:-:S05]  /*7430*/  MOV R9, R13 ;  /* 0x0000000d00097202 */ /* 0x000fca0000000f00 */
[----:B------:R-:W-:-:S05]  /*7440*/  FADD R9, R8, R9 ;  /* 0x0000000908097221 */ /* 0x000fca0000000000 */
[----:B------:R-:W-:-:S07]  /*7450*/  MOV R19, R9 ;  /* 0x0000000900137202 */ /* 0x000fce0000000f00 */
[----:B------:R-:W-:Y:S05]  /*7460*/  WARPSYNC.COLLECTIVE R14, `(.L_x_110) ;  /* 0x000000000e087348 */ /* 0x000fea0003c00000 */
[----:B------:R0:W1:Y:S02]  /*7470*/  SHFL.DOWN P3, R13, R19, R16, R21 ;  /* 0x08000010130d7389 */ /* 0x0000640000060015 */
[----:B01----:R-:W-:Y:S05]  /*7480*/  ENDCOLLECTIVE ;  /* 0x000000000000791b */ /* 0x003fea0003800000 */
.L_x_110:
[----:B------:R-:W-:Y:S01]  /*7490*/  IMAD.MOV.U32 R16, RZ, RZ, 0x1 ;  /* 0x00000001ff107424 */ /* 0x000fe200078e00ff */
[----:B------:R-:W-:-:S05]  /*74a0*/  MOV R10, R13 ;  /* 0x0000000d000a7202 */ /* 0x000fca0000000f00 */
[----:B------:R-:W-:-:S05]  /*74b0*/  FADD R10, R9, R10 ;  /* 0x0000000a090a7221 */ /* 0x000fca0000000000 */
[----:B------:R-:W-:-:S07]  /*74c0*/  MOV R19, R10 ;  /* 0x0000000a00137202 */ /* 0x000fce0000000f00 */
[----:B------:R-:W-:Y:S05]  /*74d0*/  WARPSYNC.COLLECTIVE R14, `(.L_x_111) ;  /* 0x000000000e087348 */ /* 0x000fea0003c00000 */
[----:B------:R0:W1:Y:S02]  /*74e0*/  SHFL.DOWN P3, R13, R19, R16, R21 ;  /* 0x08000010130d7389 */ /* 0x0000640000060015 */
[----:B01----:R-:W-:Y:S05]  /*74f0*/  ENDCOLLECTIVE ;  /* 0x000000000000791b */ /* 0x003fea0003800000 */
.L_x_111:
[----:B------:R-:W-:Y:S01]  /*7500*/  MOV R11, R13 ;  /* 0x0000000d000b7202 */ /* 0x000fe20000000f00 */
[----:B------:R-:W-:Y:S06]  /*7510*/  BRA `(.L_x_112) ;  /* 0xffffffdc00f07947 */ /* 0x000fec000383ffff */
.L_x_30:
[----:B------:R-:W-:Y:S01]  /*7520*/  HFMA2 R21, -RZ, RZ, 0, 1.847743988037109375e-06 ;  /* 0x0000001fff157431 */ /* 0x000fe200000001ff */
[----:B------:R-:W-:Y:S01]  /*7530*/  BSSY B1, `(.L_x_113) ;  /* 0x0000007000017945 */ /* 0x000fe20003800000 */
[----:B-----5:R-:W-:Y:S01]  /*7540*/  MOV R19, R11 ;  /* 0x0000000b00137202 */ /* 0x020fe20000000f00 */
[----:B------:R-:W-:Y:S01]  /*7550*/  IMAD.MOV.U32 R16, RZ, RZ, 0x10 ;  /* 0x00000010ff107424 */ /* 0x000fe200078e00ff */
[----:B------:R-:W-:-:S07]  /*7560*/  MOV R14, 0xffffffff ;  /* 0xffffffff000e7802 */ /* 0x000fce0000000f00 */
[----:B012-4-:R-:W-:Y:S05]  /*7570*/  WARPSYNC.COLLECTIVE R14, `(.L_x_114) ;  /* 0x000000000e087348 */ /* 0x017fea0003c00000 */
[----:B--2---:R2:W3:Y:S02]  /*7580*/  SHFL.DOWN P3, R13, R19, R16, R21 ;  /* 0x08000010130d7389 */ /* 0x0044e40000060015 */
[----:B01234-:R-:W-:Y:S05]  /*7590*/  ENDCOLLECTIVE ;  /* 0x000000000000791b */ /* 0x01ffea0003800000 */
.L_x_114:
[----:B------:R-:W-:Y:S05]  /*75a0*/  BSYNC B1 ;  /* 0x0000000000017941 */ /* 0x000fea0003800000 */
.L_x_113:
[----:B------:R-:W-:Y:S02]  /*75b0*/  IMAD.MOV.U32 R4, RZ, RZ, R13 ;  /* 0x000000ffff047224 */ /* 0x000fe400078e000d */
[----:B------:R-:W-:Y:S02]  /*75c0*/  HFMA2 R16, -RZ, RZ, 0, 4.76837158203125e-07 ;  /* 0x00000008ff107431 */ /* 0x000fe400000001ff */
[----:B------:R-:W-:Y:S01]  /*75d0*/  IMAD.MOV.U32 R21, RZ, RZ, 0x1f ;  /* 0x0000001fff157424 */ /* 0x000fe200078e00ff */
[----:B------:R-:W-:Y:S01]  /*75e0*/  MOV R14, 0xffffffff ;  /* 0xffffffff000e7802 */ /* 0x000fe20000000f00 */
[----:B------:R-:W-:-:S05]  /*75f0*/  FADD R4, R4, R11 ;  /* 0x0000000b04047221 */ /* 0x000fca0000000000 */
[----:B------:R-:W-:-:S07]  /*7600*/  MOV R19, R4 ;  /* 0x0000000400137202 */ /* 0x000fce0000000f00 */
[----:B------:R-:W-:Y:S05]  /*7610*/  WARPSYNC.COLLECTIVE R14, `(.L_x_115) ;  /* 0x000000000e087348 */ /* 0x000fea0003c00000 */
[----:B------:R0:W1:Y:S02]  /*7620*/  SHFL.DOWN P3, R13, R19, R16, R21 ;  /* 0x08000010130d7389 */ /* 0x0000640000060015 */
[----:B01----:R-:W-:Y:S05]  /*7630*/  ENDCOLLECTIVE ;  /* 0x000000000000791b */ /* 0x003fea0003800000 */
.L_x_115:
[----:B------:R-:W-:Y:S01]  /*7640*/  HFMA2 R16, -RZ, RZ, 0, 2.384185791015625e-07 ;  /* 0x00000004ff107431 */ /* 0x000fe200000001ff */
[----:B------:R-:W-:-:S05]  /*7650*/  MOV R5, R13 ;  /* 0x0000000d00057202 */ /* 0x000fca0000000f00 */
[----:B------:R-:W-:-:S04]  /*7660*/  FADD R5, R4, R5 ;  /* 0x0000000504057221 */ /* 0x000fc80000000000 */
[----:B------:R-:W-:-:S07]  /*7670*/  IMAD.MOV.U32 R19, RZ, RZ, R5 ;  /* 0x000000ffff137224 */ /* 0x000fce00078e0005 */
[----:B------:R-:W-:Y:S05]  /*7680*/  WARPSYNC.COLLECTIVE R14, `(.L_x_116) ;  /* 0x000000000e087348 */ /* 0x000fea0003c00000 */
[----:B------:R0:W1:Y:S02]  /*7690*/  SHFL.DOWN P3, R13, R19, R16, R21 ;  /* 0x08000010130d7389 */ /* 0x0000640000060015 */
[----:B01----:R-:W-:Y:S05]  /*76a0*/  ENDCOLLECTIVE ;  /* 0x000000000000791b */ /* 0x003fea0003800000 */
.L_x_116:
[----:B------:R-:W-:Y:S01]  /*76b0*/  HFMA2 R16, -RZ, RZ, 0, 1.1920928955078125e-07 ;  /* 0x00000002ff107431 */ /* 0x000fe200000001ff */
[----:B------:R-:W-:-:S05]  /*76c0*/  MOV R8, R13 ;  /* 0x0000000d00087202 */ /* 0x000fca0000000f00 */
[----:B------:R-:W-:-:S04]  /*76d0*/  FADD R8, R5, R8 ;  /* 0x0000000805087221 */ /* 0x000fc80000000000 */
[----:B------:R-:W-:-:S07]  /*76e0*/  IMAD.MOV.U32 R19, RZ, RZ, R8 ;  /* 0x000000ffff137224 */ /* 0x000fce00078e0008 */
[----:B------:R-:W-:Y:S05]  /*76f0*/  WARPSYNC.COLLECTIVE R14, `(.L_x_117) ;  /* 0x000000000e087348 */ /* 0x000fea0003c00000 */
[----:B------:R0:W1:Y:S02]  /*7700*/  SHFL.DOWN P3, R13, R19, R16, R21 ;  /* 0x08000010130d7389 */ /* 0x0000640000060015 */
[----:B01----:R-:W-:Y:S05]  /*7710*/  ENDCOLLECTIVE ;  /* 0x000000000000791b */ /* 0x003fea0003800000 */
.L_x_117:
[----:B------:R-:W-:Y:S01]  /*7720*/  HFMA2 R16, -RZ, RZ, 0, 5.9604644775390625e-08 ;  /* 0x00000001ff107431 */ /* 0x000fe200000001ff */
[----:B------:R-:W-:-:S05]  /*7730*/  MOV R9, R13 ;  /* 0x0000000d00097202 */ /* 0x000fca0000000f00 */
[----:B------:R-:W-:-:S04]  /*7740*/  FADD R9, R8, R9 ;  /* 0x0000000908097221 */ /* 0x000fc80000000000 */
[----:B------:R-:W-:-:S07]  /*7750*/  IMAD.MOV.U32 R19, RZ, RZ, R9 ;  /* 0x000000ffff137224 */ /* 0x000fce00078e0009 */
[----:B------:R-:W-:Y:S05]  /*7760*/  WARPSYNC.COLLECTIVE R14, `(.L_x_118) ;  /* 0x000000000e087348 */ /* 0x000fea0003c00000 */
[----:B------:R0:W1:Y:S02]  /*7770*/  SHFL.DOWN P3, R13, R19, R16, R21 ;  /* 0x08000010130d7389 */ /* 0x0000640000060015 */
[----:B01----:R-:W-:Y:S05]  /*7780*/  ENDCOLLECTIVE ;  /* 0x000000000000791b */ /* 0x003fea0003800000 */
.L_x_118:
[----:B------:R-:W-:Y:S01]  /*7790*/  MOV R10, R13 ;  /* 0x0000000d000a7202 */ /* 0x000fe20000000f00 */
[----:B------:R-:W-:Y:S06]  /*77a0*/  BRA `(.L_x_119) ;  /* 0xffffffdc009c7947 */ /* 0x000fec000383ffff */
.L_x_33:
        /* <DEDUP_REMOVED lines=8> */
.L_x_121:
[----:B------:R-:W-:Y:S05]  /*7830*/  BSYNC B1 ;  /* 0x0000000000017941 */ /* 0x000fea0003800000 */
.L_x_120:
        /* <DEDUP_REMOVED lines=9> */
.L_x_122:
[----:B------:R-:W-:Y:S02]  /*78d0*/  HFMA2 R16, -RZ, RZ, 0, 2.384185791015625e-07 ;  /* 0x00000004ff107431 */ /* 0x000fe400000001ff */
[----:B------:R-:W-:-:S04]  /*78e0*/  IMAD.MOV.U32 R5, RZ, RZ, R13 ;  /* 0x000000ffff057224 */ /* 0x000fc800078e000d */
[----:B------:R-:W-:-:S05]  /*78f0*/  FADD R5, R4, R5 ;  /* 0x0000000504057221 */ /* 0x000fca0000000000 */
[----:B------:R-:W-:-:S07]  /*7900*/  MOV R19, R5 ;  /* 0x0000000500137202 */ /* 0x000fce0000000f00 */
[----:B------:R-:W-:Y:S05]  /*7910*/  WARPSYNC.COLLECTIVE R14, `(.L_x_123) ;  /* 0x000000000e087348 */ /* 0x000fea0003c00000 */
[----:B------:R0:W1:Y:S02]  /*7920*/  SHFL.DOWN P3, R13, R19, R16, R21 ;  /* 0x08000010130d7389 */ /* 0x0000640000060015 */
[----:B01----:R-:W-:Y:S05]  /*7930*/  ENDCOLLECTIVE ;  /* 0x000000000000791b */ /* 0x003fea0003800000 */
.L_x_123:
[----:B------:R-:W-:Y:S02]  /*7940*/  HFMA2 R16, -RZ, RZ, 0, 1.1920928955078125e-07 ;  /* 0x00000002ff107431 */ /* 0x000fe400000001ff */
[----:B------:R-:W-:-:S04]  /*7950*/  IMAD.MOV.U32 R8, RZ, RZ, R13 ;  /* 0x000000ffff087224 */ /* 0x000fc800078e000d */
[----:B------:R-:W-:-:S05]  /*7960*/  FADD R8, R5, R8 ;  /* 0x0000000805087221 */ /* 0x000fca0000000000 */
[----:B------:R-:W-:-:S07]  /*7970*/  MOV R19, R8 ;  /* 0x0000000800137202 */ /* 0x000fce0000000f00 */
[----:B------:R-:W-:Y:S05]  /*7980*/  WARPSYNC.COLLECTIVE R14, `(.L_x_124) ;  /* 0x000000000e087348 */ /* 0x000fea0003c00000 */
[----:B------:R0:W1:Y:S02]  /*7990*/  SHFL.DOWN P3, R13, R19, R16, R21 ;  /* 0x08000010130d7389 */ /* 0x0000640000060015 */
[----:B01----:R-:W-:Y:S05]  /*79a0*/  ENDCOLLECTIVE ;  /* 0x000000000000791b */ /* 0x003fea0003800000 */
.L_x_124:
[----:B------:R-:W-:Y:S02]  /*79b0*/  HFMA2 R16, -RZ, RZ, 0, 5.9604644775390625e-08 ;  /* 0x00000001ff107431 */ /* 0x000fe400000001ff */
[----:B------:R-:W-:-:S04]  /*79c0*/  IMAD.MOV.U32 R9, RZ, RZ, R13 ;  /* 0x000000ffff097224 */ /* 0x000fc800078e000d */
[----:B------:R-:W-:-:S05]  /*79d0*/  FADD R9, R8, R9 ;  /* 0x0000000908097221 */ /* 0x000fca0000000000 */
[----:B------:R-:W-:-:S07]  /*79e0*/  MOV R19, R9 ;  /* 0x0000000900137202 */ /* 0x000fce0000000f00 */
[----:B------:R-:W-:Y:S05]  /*79f0*/  WARPSYNC.COLLECTIVE R14, `(.L_x_125) ;  /* 0x000000000e087348 */ /* 0x000fea0003c00000 */
[----:B------:R0:W1:Y:S02]  /*7a00*/  SHFL.DOWN P3, R13, R19, R16, R21 ;  /* 0x08000010130d7389 */ /* 0x0000640000060015 */
[----:B01----:R-:W-:Y:S05]  /*7a10*/  ENDCOLLECTIVE ;  /* 0x000000000000791b */ /* 0x003fea0003800000 */
.L_x_125:
[----:B------:R-:W-:Y:S01]  /*7a20*/  IMAD.MOV.U32 R10, RZ, RZ, R13 ;  /* 0x000000ffff0a7224 */ /* 0x000fe200078e000d */
[----:B------:R-:W-:Y:S06]  /*7a30*/  BRA `(.L_x_126) ;  /* 0xffffffdc00487947 */ /* 0x000fec000383ffff */
.L_x_36:
[----:B------:R-:W-:Y:S01]  /*7a40*/  HFMA2 R16, -RZ, RZ, 0, 9.5367431640625e-07 ;  /* 0x00000010ff107431 */ /* 0x000fe200000001ff */
[----:B------:R-:W-:Y:S01]  /*7a50*/  BSSY B1, `(.L_x_127) ;  /* 0x0000007000017945 */ /* 0x000fe20003800000 */
[----:B-----5:R-:W-:Y:S01]  /*7a60*/  MOV R19, R11 ;  /* 0x0000000b00137202 */ /* 0x020fe20000000f00 */
[----:B------:R-:W-:Y:S01]  /*7a70*/  IMAD.MOV.U32 R21, RZ, RZ, 0x1f ;  /* 0x0000001fff157424 */ /* 0x000fe200078e00ff */
[----:B------:R-:W-:-:S07]  /*7a80*/  MOV R14, 0xffffffff ;  /* 0xffffffff000e7802 */ /* 0x000fce0000000f00 */
[----:B012-4-:R-:W-:Y:S05]  /*7a90*/  WARPSYNC.COLLECTIVE R14, `(.L_x_128) ;  /* 0x000000000e087348 */ /* 0x017fea0003c00000 */
[----:B--2---:R2:W3:Y:S02]  /*7aa0*/  SHFL.DOWN P3, R13, R19, R16, R21 ;  /* 0x08000010130d7389 */ /* 0x0044e40000060015 */
[----:B01234-:R-:W-:Y:S05]  /*7ab0*/  ENDCOLLECTIVE ;  /* 0x000000000000791b */ /* 0x01ffea0003800000 */
.L_x_128:
[----:B------:R-:W-:Y:S05]  /*7ac0*/  BSYNC B1 ;  /* 0x0000000000017941 */ /* 0x000fea0003800000 */
.L_x_127:
        /* <DEDUP_REMOVED lines=9> */
.L_x_129:
[----:B------:R-:W-:Y:S01]  /*7b60*/  IMAD.MOV.U32 R16, RZ, RZ, 0x4 ;  /* 0x00000004ff107424 */ /* 0x000fe200078e00ff */
[----:B------:R-:W-:-:S05]  /*7b70*/  MOV R5, R13 ;  /* 0x0000000d00057202 */ /* 0x000fca0000000f00 */
[----:B------:R-:W-:-:S05]  /*7b80*/  FADD R5, R4, R5 ;  /* 0x0000000504057221 */ /* 0x000fca0000000000 */
[----:B------:R-:W-:-:S07]  /*7b90*/  MOV R19, R5 ;  /* 0x0000000500137202 */ /* 0x000fce0000000f00 */
[----:B------:R-:W-:Y:S05]  /*7ba0*/  WARPSYNC.COLLECTIVE R14, `(.L_x_130) ;  /* 0x000000000e087348 */ /* 0x000fea0003c00000 */
[----:B------:R0:W1:Y:S02]  /*7bb0*/  SHFL.DOWN P3, R13, R19, R16, R21 ;  /* 0x08000010130d7389 */ /* 0x0000640000060015 */
[----:B01----:R-:W-:Y:S05]  /*7bc0*/  ENDCOLLECTIVE ;  /* 0x000000000000791b */ /* 0x003fea0003800000 */
.L_x_130:
[----:B------:R-:W-:Y:S01]  /*7bd0*/  IMAD.MOV.U32 R16, RZ, RZ, 0x2 ;  /* 0x00000002ff107424 */ /* 0x000fe200078e00ff */
[----:B------:R-:W-:-:S05]  /*7be0*/  MOV R8, R13 ;  /* 0x0000000d00087202 */ /* 0x000fca0000000f00 */
[----:B------:R-:W-:-:S05]  /*7bf0*/  FADD R8, R5, R8 ;  /* 0x0000000805087221 */ /* 0x000fca0000000000 */
[----:B------:R-:W-:-:S07]  /*7c00*/  MOV R19, R8 ;  /* 0x0000000800137202 */ /* 0x000fce0000000f00 */
[----:B------:R-:W-:Y:S05]  /*7c10*/  WARPSYNC.COLLECTIVE R14, `(.L_x_131) ;  /* 0x000000000e087348 */ /* 0x000fea0003c00000 */
[----:B------:R0:W1:Y:S02]  /*7c20*/  SHFL.DOWN P3, R13, R19, R16, R21 ;  /* 0x08000010130d7389 */ /* 0x0000640000060015 */
[----:B01----:R-:W-:Y:S05]  /*7c30*/  ENDCOLLECTIVE ;  /* 0x000000000000791b */ /* 0x003fea0003800000 */
.L_x_131:
[----:B------:R-:W-:Y:S01]  /*7c40*/  IMAD.MOV.U32 R16, RZ, RZ, 0x1 ;  /* 0x00000001ff107424 */ /* 0x000fe200078e00ff */
[----:B------:R-:W-:-:S05]  /*7c50*/  MOV R9, R13 ;  /* 0x0000000d00097202 */ /* 0x000fca0000000f00 */
[----:B------:R-:W-:-:S05]  /*7c60*/  FADD R9, R8, R9 ;  /* 0x0000000908097221 */ /* 0x000fca0000000000 */
[----:B------:R-:W-:-:S07]  /*7c70*/  MOV R19, R9 ;  /* 0x0000000900137202 */ /* 0x000fce0000000f00 */
[----:B------:R-:W-:Y:S05]  /*7c80*/  WARPSYNC.COLLECTIVE R14, `(.L_x_132) ;  /* 0x000000000e087348 */ /* 0x000fea0003c00000 */
[----:B------:R0:W1:Y:S02]  /*7c90*/  SHFL.DOWN P3, R13, R19, R16, R21 ;  /* 0x08000010130d7389 */ /* 0x0000640000060015 */
[----:B01----:R-:W-:Y:S05]  /*7ca0*/  ENDCOLLECTIVE ;  /* 0x000000000000791b */ /* 0x003fea0003800000 */
.L_x_132:
[----:B------:R-:W-:Y:S01]  /*7cb0*/  MOV R10, R13 ;  /* 0x0000000d000a7202 */ /* 0x000fe20000000f00 */
[----:B------:R-:W-:Y:S06]  /*7cc0*/  BRA `(.L_x_133) ;  /* 0xffffffd800f47947 */ /* 0x000fec000383ffff */
.L_x_39:
[----:B------:R-:W-:Y:S01]  /*7cd0*/  HFMA2 R21, -RZ, RZ, 0, 1.847743988037109375e-06 ;  /* 0x0000001fff157431 */ /* 0x000fe200000001ff */
[----:B------:R-:W-:Y:S01]  /*7ce0*/  BSSY B1, `(.L_x_134) ;  /* 0x0000007000017945 */ /* 0x000fe20003800000 */
[----:B-----5:R-:W-:Y:S01]  /*7cf0*/  MOV R19, R4 ;  /* 0x0000000400137202 */ /* 0x020fe20000000f00 */
[----:B------:R-:W-:Y:S01]  /*7d00*/  IMAD.MOV.U32 R16, RZ, RZ, 0x10 ;  /* 0x00000010ff107424 */ /* 0x000fe200078e00ff */
[----:B------:R-:W-:-:S07]  /*7d10*/  MOV R14, 0xffffffff ;  /* 0xffffffff000e7802 */ /* 0x000fce0000000f00 */
[----:B01234-:R-:W-:Y:S05]  /*7d20*/  WARPSYNC.COLLECTIVE R14, `(.L_x_135) ;  /* 0x000000000e087348 */ /* 0x01ffea0003c00000 */
[----:B------:R0:W0:Y:S02]  /*7d30*/  SHFL.DOWN P3, R13, R19, R16, R21 ;  /* 0x08000010130d7389 */ /* 0x0000240000060015 */
[----:B01234-:R-:W-:Y:S05]  /*7d40*/  ENDCOLLECTIVE ;  /* 0x000000000000791b */ /* 0x01ffea0003800000 */
.L_x_135:
[----:B------:R-:W-:Y:S05]  /*7d50*/  BSYNC B1 ;  /* 0x0000000000017941 */ /* 0x000fea0003800000 */
.L_x_134:
        /* <DEDUP_REMOVED lines=9> */
.L_x_136:
[----:B------:R-:W-:Y:S01]  /*7df0*/  HFMA2 R16, -RZ, RZ, 0, 2.384185791015625e-07 ;  /* 0x00000004ff107431 */ /* 0x000fe200000001ff */
[----:B------:R-:W-:-:S05]  /*7e00*/  MOV R8, R13 ;  /* 0x0000000d00087202 */ /* 0x000fca0000000f00 */
[----:B------:R-:W-:-:S04]  /*7e10*/  FADD R8, R5, R8 ;  /* 0x0000000805087221 */ /* 0x000fc80000000000 */
[----:B------:R-:W-:-:S07]  /*7e20*/  IMAD.MOV.U32 R19, RZ, RZ, R8 ;  /* 0x000000ffff137224 */ /* 0x000fce00078e0008 */
[----:B------:R-:W-:Y:S05]  /*7e30*/  WARPSYNC.COLLECTIVE R14, `(.L_x_137) ;  /* 0x000000000e087348 */ /* 0x000fea0003c00000 */
[----:B------:R0:W1:Y:S02]  /*7e40*/  SHFL.DOWN P3, R13, R19, R16, R21 ;  /* 0x08000010130d7389 */ /* 0x0000640000060015 */
[----:B01----:R-:W-:Y:S05]  /*7e50*/  ENDCOLLECTIVE ;  /* 0x000000000000791b */ /* 0x003fea0003800000 */
.L_x_137:
[----:B------:R-:W-:Y:S01]  /*7e60*/  HFMA2 R16, -RZ, RZ, 0, 1.1920928955078125e-07 ;  /* 0x00000002ff107431 */ /* 0x000fe200000001ff */
[----:B------:R-:W-:-:S05]  /*7e70*/  MOV R9, R13 ;  /* 0x0000000d00097202 */ /* 0x000fca0000000f00 */
[----:B------:R-:W-:-:S04]  /*7e80*/  FADD R9, R8, R9 ;  /* 0x0000000908097221 */ /* 0x000fc80000000000 */
[----:B------:R-:W-:-:S07]  /*7e90*/  IMAD.MOV.U32 R19, RZ, RZ, R9 ;  /* 0x000000ffff137224 */ /* 0x000fce00078e0009 */
[----:B------:R-:W-:Y:S05]  /*7ea0*/  WARPSYNC.COLLECTIVE R14, `(.L_x_138) ;  /* 0x000000000e087348 */ /* 0x000fea0003c00000 */
[----:B------:R0:W1:Y:S02]  /*7eb0*/  SHFL.DOWN P3, R13, R19, R16, R21 ;  /* 0x08000010130d7389 */ /* 0x0000640000060015 */
[----:B01----:R-:W-:Y:S05]  /*7ec0*/  ENDCOLLECTIVE ;  /* 0x000000000000791b */ /* 0x003fea0003800000 */
.L_x_138:
[----:B------:R-:W-:Y:S01]  /*7ed0*/  HFMA2 R16, -RZ, RZ, 0, 5.9604644775390625e-08 ;  /* 0x00000001ff107431 */ /* 0x000fe200000001ff */
[----:B------:R-:W-:-:S05]  /*7ee0*/  MOV R10, R13 ;  /* 0x0000000d000a7202 */ /* 0x000fca0000000f00 */
[----:B------:R-:W-:-:S04]  /*7ef0*/  FADD R10, R9, R10 ;  /* 0x0000000a090a7221 */ /* 0x000fc80000000000 */
[----:B------:R-:W-:-:S07]  /*7f00*/  IMAD.MOV.U32 R19, RZ, RZ, R10 ;  /* 0x000000ffff137224 */ /* 0x000fce00078e000a */
[----:B------:R-:W-:Y:S05]  /*7f10*/  WARPSYNC.COLLECTIVE R14, `(.L_x_139) ;  /* 0x000000000e087348 */ /* 0x000fea0003c00000 */
[----:B------:R0:W1:Y:S02]  /*7f20*/  SHFL.DOWN P3, R13, R19, R16, R21 ;  /* 0x08000010130d7389 */ /* 0x0000640000060015 */
[----:B01----:R-:W-:Y:S05]  /*7f30*/  ENDCOLLECTIVE ;  /* 0x000000000000791b */ /* 0x003fea0003800000 */
.L_x_139:
[----:B------:R-:W-:Y:S01]  /*7f40*/  MOV R11, R13 ;  /* 0x0000000d000b7202 */ /* 0x000fe20000000f00 */
[----:B------:R-:W-:Y:S06]  /*7f50*/  BRA `(.L_x_140) ;  /* 0xffffffd800a07947 */ /* 0x000fec000383ffff */
.L_x_42:
        /* <DEDUP_REMOVED lines=8> */
.L_x_142:
[----:B------:R-:W-:Y:S05]  /*7fe0*/  BSYNC B1 ;  /* 0x0000000000017941 */ /* 0x000fea0003800000 */
.L_x_141:
        /* <DEDUP_REMOVED lines=9> */
.L_x_143:
[----:B------:R-:W-:Y:S02]  /*8080*/  HFMA2 R16, -RZ, RZ, 0, 2.384185791015625e-07 ;  /* 0x00000004ff107431 */ /* 0x000fe400000001ff */
[----:B------:R-:W-:-:S04]  /*8090*/  IMAD.MOV.U32 R5, RZ, RZ, R13 ;  /* 0x000000ffff057224 */ /* 0x000fc800078e000d */
[----:B------:R-:W-:-:S05]  /*80a0*/  FADD R5, R4, R5 ;  /* 0x0000000504057221 */ /* 0x000fca0000000000 */
[----:B------:R-:W-:-:S07]  /*80b0*/  MOV R19, R5 ;  /* 0x0000000500137202 */ /* 0x000fce0000000f00 */
[----:B------:R-:W-:Y:S05]  /*80c0*/  WARPSYNC.COLLECTIVE R14, `(.L_x_144) ;  /* 0x000000000e087348 */ /* 0x000fea0003c00000 */
[----:B------:R0:W1:Y:S02]  /*80d0*/  SHFL.DOWN P3, R13, R19, R16, R21 ;  /* 0x08000010130d7389 */ /* 0x0000640000060015 */
[----:B01----:R-:W-:Y:S05]  /*80e0*/  ENDCOLLECTIVE ;  /* 0x000000000000791b */ /* 0x003fea0003800000 */
.L_x_144:
[----:B------:R-:W-:Y:S02]  /*80f0*/  HFMA2 R16, -RZ, RZ, 0, 1.1920928955078125e-07 ;  /* 0x00000002ff107431 */ /* 0x000fe400000001ff */
[----:B------:R-:W-:-:S04]  /*8100*/  IMAD.MOV.U32 R8, RZ, RZ, R13 ;  /* 0x000000ffff087224 */ /* 0x000fc800078e000d */
[----:B------:R-:W-:-:S05]  /*8110*/  FADD R8, R5, R8 ;  /* 0x0000000805087221 */ /* 0x000fca0000000000 */
[----:B------:R-:W-:-:S07]  /*8120*/  MOV R19, R8 ;  /* 0x0000000800137202 */ /* 0x000fce0000000f00 */
[----:B------:R-:W-:Y:S05]  /*8130*/  WARPSYNC.COLLECTIVE R14, `(.L_x_145) ;  /* 0x000000000e087348 */ /* 0x000fea0003c00000 */
[----:B------:R0:W1:Y:S02]  /*8140*/  SHFL.DOWN P3, R13, R19, R16, R21 ;  /* 0x08000010130d7389 */ /* 0x0000640000060015 */
[----:B01----:R-:W-:Y:S05]  /*8150*/  ENDCOLLECTIVE ;  /* 0x000000000000791b */ /* 0x003fea0003800000 */
.L_x_145:
[----:B------:R-:W-:Y:S02]  /*8160*/  HFMA2 R16, -RZ, RZ, 0, 5.9604644775390625e-08 ;  /* 0x00000001ff107431 */ /* 0x000fe400000001ff */
[----:B------:R-:W-:-:S04]  /*8170*/  IMAD.MOV.U32 R9, RZ, RZ, R13 ;  /* 0x000000ffff097224 */ /* 0x000fc800078e000d */
[----:B------:R-:W-:-:S05]  /*8180*/  FADD R9, R8, R9 ;  /* 0x0000000908097221 */ /* 0x000fca0000000000 */
[----:B------:R-:W-:-:S07]  /*8190*/  MOV R19, R9 ;  /* 0x0000000900137202 */ /* 0x000fce0000000f00 */
[----:B------:R-:W-:Y:S05]  /*81a0*/  WARPSYNC.COLLECTIVE R14, `(.L_x_146) ;  /* 0x000000000e087348 */ /* 0x000fea0003c00000 */
[----:B------:R0:W1:Y:S02]  /*81b0*/  SHFL.DOWN P3, R13, R19, R16, R21 ;  /* 0x08000010130d7389 */ /* 0x0000640000060015 */
[----:B01----:R-:W-:Y:S05]  /*81c0*/  ENDCOLLECTIVE ;  /* 0x000000000000791b */ /* 0x003fea0003800000 */
.L_x_146:
[----:B------:R-:W-:Y:S01]  /*81d0*/  IMAD.MOV.U32 R10, RZ, RZ, R13 ;  /* 0x000000ffff0a7224 */ /* 0x000fe200078e000d */
[----:B------:R-:W-:Y:S06]  /*81e0*/  BRA `(.L_x_147) ;  /* 0xffffffd8004c7947 */ /* 0x000fec000383ffff */
.L_x_45:
        /* <DEDUP_REMOVED lines=8> */
.L_x_149:
[----:B------:R-:W-:Y:S05]  /*8270*/  BSYNC B1 ;  /* 0x0000000000017941 */ /* 0x000fea0003800000 */
.L_x_148:
        /* <DEDUP_REMOVED lines=9> */
.L_x_150:
[----:B------:R-:W-:Y:S01]  /*8310*/  IMAD.MOV.U32 R16, RZ, RZ, 0x4 ;  /* 0x00000004ff107424 */ /* 0x000fe200078e00ff */
[----:B------:R-:W-:-:S05]  /*8320*/  MOV R5, R13 ;  /* 0x0000000d00057202 */ /* 0x000fca0000000f00 */
[----:B------:R-:W-:-:S05]  /*8330*/  FADD R5, R4, R5 ;  /* 0x0000000504057221 */ /* 0x000fca0000000000 */
[----:B------:R-:W-:-:S07]  /*8340*/  MOV R19, R5 ;  /* 0x0000000500137202 */ /* 0x000fce0000000f00 */
[----:B------:R-:W-:Y:S05]  /*8350*/  WARPSYNC.COLLECTIVE R14, `(.L_x_151) ;  /* 0x000000000e087348 */ /* 0x000fea0003c00000 */
[----:B------:R0:W1:Y:S02]  /*8360*/  SHFL.DOWN P3, R13, R19, R16, R21 ;  /* 0x08000010130d7389 */ /* 0x0000640000060015 */
[----:B01----:R-:W-:Y:S05]  /*8370*/  ENDCOLLECTIVE ;  /* 0x000000000000791b */ /* 0x003fea0003800000 */
.L_x_151:
[----:B------:R-:W-:Y:S01]  /*8380*/  IMAD.MOV.U32 R16, RZ, RZ, 0x2 ;  /* 0x00000002ff107424 */ /* 0x000fe200078e00ff */
[----:B------:R-:W-:-:S05]  /*8390*/  MOV R8, R13 ;  /* 0x0000000d00087202 */ /* 0x000fca0000000f00 */
[----:B------:R-:W-:-:S05]  /*83a0*/  FADD R8, R5, R8 ;  /* 0x0000000805087221 */ /* 0x000fca0000000000 */
[----:B------:R-:W-:-:S07]  /*83b0*/  MOV R19, R8 ;  /* 0x0000000800137202 */ /* 0x000fce0000000f00 */
[----:B------:R-:W-:Y:S05]  /*83c0*/  WARPSYNC.COLLECTIVE R14, `(.L_x_152) ;  /* 0x000000000e087348 */ /* 0x000fea0003c00000 */
[----:B------:R0:W1:Y:S02]  /*83d0*/  SHFL.DOWN P3, R13, R19, R16, R21 ;  /* 0x08000010130d7389 */ /* 0x0000640000060015 */
[----:B01----:R-:W-:Y:S05]  /*83e0*/  ENDCOLLECTIVE ;  /* 0x000000000000791b */ /* 0x003fea0003800000 */
.L_x_152:
[----:B------:R-:W-:Y:S01]  /*83f0*/  IMAD.MOV.U32 R16, RZ, RZ, 0x1 ;  /* 0x00000001ff107424 */ /* 0x000fe200078e00ff */
[----:B------:R-:W-:-:S05]  /*8400*/  MOV R9, R13 ;  /* 0x0000000d00097202 */ /* 0x000fca0000000f00 */
[----:B------:R-:W-:-:S05]  /*8410*/  FADD R9, R8, R9 ;  /* 0x0000000908097221 */ /* 0x000fca0000000000 */
[----:B------:R-:W-:-:S07]  /*8420*/  MOV R19, R9 ;  /* 0x0000000900137202 */ /* 0x000fce0000000f00 */
[----:B------:R-:W-:Y:S05]  /*8430*/  WARPSYNC.COLLECTIVE R14, `(.L_x_153) ;  /* 0x000000000e087348 */ /* 0x000fea0003c00000 */
[----:B------:R0:W1:Y:S02]  /*8440*/  SHFL.DOWN P3, R13, R19, R16, R21 ;  /* 0x08000010130d7389 */ /* 0x0000640000060015 */
[----:B01----:R-:W-:Y:S05]  /*8450*/  ENDCOLLECTIVE ;  /* 0x000000000000791b */ /* 0x003fea0003800000 */
.L_x_153:
[----:B------:R-:W-:Y:S01]  /*8460*/  MOV R10, R13 ;  /* 0x0000000d000a7202 */ /* 0x000fe20000000f00 */
[----:B------:R-:W-:Y:S06]  /*8470*/  BRA `(.L_x_154) ;  /* 0xffffffd400f47947 */ /* 0x000fec000383ffff */
.L_x_48:
        /* <DEDUP_REMOVED lines=8> */
.L_x_156:
[----:B------:R-:W-:Y:S05]  /*8500*/  BSYNC B1 ;  /* 0x0000000000017941 */ /* 0x000fea0003800000 */
.L_x_155:
        /* <DEDUP_REMOVED lines=9> */
.L_x_157:
[----:B------:R-:W-:Y:S01]  /*85a0*/  HFMA2 R16, -RZ, RZ, 0, 2.384185791015625e-07 ;  /* 0x00000004ff107431 */ /* 0x000fe200000001ff */
[----:B------:R-:W-:-:S05]  /*85b0*/  MOV R5, R13 ;  /* 0x0000000d00057202 */ /* 0x000fca0000000f00 */
[----:B------:R-:W-:-:S04]  /*85c0*/  FADD R5, R4, R5 ;  /* 0x0000000504057221 */ /* 0x000fc80000000000 */
[----:B------:R-:W-:-:S07]  /*85d0*/  IMAD.MOV.U32 R19, RZ, RZ, R5 ;  /* 0x000000ffff137224 */ /* 0x000fce00078e0005 */
[----:B------:R-:W-:Y:S05]  /*85e0*/  WARPSYNC.COLLECTIVE R14, `(.L_x_158) ;  /* 0x000000000e087348 */ /* 0x000fea0003c00000 */
[----:B------:R0:W1:Y:S02]  /*85f0*/  SHFL.DOWN P3, R13, R19, R16, R21 ;  /* 0x08000010130d7389 */ /* 0x0000640000060015 */
[----:B01----:R-:W-:Y:S05]  /*8600*/  ENDCOLLECTIVE ;  /* 0x000000000000791b */ /* 0x003fea0003800000 */
.L_x_158:
[----:B------:R-:W-:Y:S01]  /*8610*/  HFMA2 R16, -RZ, RZ, 0, 1.1920928955078125e-07 ;  /* 0x00000002ff107431 */ /* 0x000fe200000001ff */
[----:B------:R-:W-:-:S05]  /*8620*/  MOV R8, R13 ;  /* 0x0000000d00087202 */ /* 0x000fca0000000f00 */
[----:B------:R-:W-:-:S04]  /*8630*/  FADD R8, R5, R8 ;  /* 0x0000000805087221 */ /* 0x000fc80000000000 */
[----:B------:R-:W-:-:S07]  /*8640*/  IMAD.MOV.U32 R19, RZ, RZ, R8 ;  /* 0x000000ffff137224 */ /* 0x000fce00078e0008 */
[----:B------:R-:W-:Y:S05]  /*8650*/  WARPSYNC.COLLECTIVE R14, `(.L_x_159) ;  /* 0x000000000e087348 */ /* 0x000fea0003c00000 */
[----:B------:R0:W1:Y:S02]  /*8660*/  SHFL.DOWN P3, R13, R19, R16, R21 ;  /* 0x08000010130d7389 */ /* 0x0000640000060015 */
[----:B01----:R-:W-:Y:S05]  /*8670*/  ENDCOLLECTIVE ;  /* 0x000000000000791b */ /* 0x003fea0003800000 */
.L_x_159:
[----:B------:R-:W-:Y:S01]  /*8680*/  HFMA2 R16, -RZ, RZ, 0, 5.9604644775390625e-08 ;  /* 0x00000001ff107431 */ /* 0x000fe200000001ff */
[----:B------:R-:W-:-:S05]  /*8690*/  MOV R9, R13 ;  /* 0x0000000d00097202 */ /* 0x000fca0000000f00 */
[----:B------:R-:W-:-:S04]  /*86a0*/  FADD R9, R8, R9 ;  /* 0x0000000908097221 */ /* 0x000fc80000000000 */
[----:B------:R-:W-:-:S07]  /*86b0*/  IMAD.MOV.U32 R19, RZ, RZ, R9 ;  /* 0x000000ffff137224 */ /* 0x000fce00078e0009 */
[----:B------:R-:W-:Y:S05]  /*86c0*/  WARPSYNC.COLLECTIVE R14, `(.L_x_160) ;  /* 0x000000000e087348 */ /* 0x000fea0003c00000 */
[----:B------:R0:W1:Y:S02]  /*86d0*/  SHFL.DOWN P3, R13, R19, R16, R21 ;  /* 0x08000010130d7389 */ /* 0x0000640000060015 */
[----:B01----:R-:W-:Y:S05]  /*86e0*/  ENDCOLLECTIVE ;  /* 0x000000000000791b */ /* 0x003fea0003800000 */
.L_x_160:
[----:B------:R-:W-:Y:S01]  /*86f0*/  MOV R10, R13 ;  /* 0x0000000d000a7202 */ /* 0x000fe20000000f00 */
[----:B------:R-:W-:Y:S06]  /*8700*/  BRA `(.L_x_161) ;  /* 0xffffffd4009c7947 */ /* 0x000fec000383ffff */
.L_x_162:
[----:B------:R-:W-:-:S00]  /*8710*/  BRA `(.L_x_162) ;  /* 0xfffffffc00fc7947 */ /* 0x000fc0000383ffff */
[----:B------:R-:W-:-:S00]  /*8720*/  NOP ;  /* 0x0000000000007918 */ /* 0x000fc00000000000 */
        /* <DEDUP_REMOVED lines=13> */
.L_x_163:


//--------------------- .nv.shared.reserved.0     --------------------------
	.section	.nv.shared.reserved.0,"aw",@nobits
	.weak		__nv_reservedSMEM_offset_0_alias
	.size		__nv_reservedSMEM_offset_0_alias, 0, 64
	.other		__nv_reservedSMEM_offset_0_alias,@"STO_CUDA_RESERVED_SHARED STV_DEFAULT"
__nv_reservedSMEM_offset_0_alias:
	.zero		0
	.zero		64


//--------------------- .nv.constant0._Z9warp_gemmPKfS0_Pfiii --------------------------
	.section	.nv.constant0._Z9warp_gemmPKfS0_Pfiii,"a",@progbits
	.sectionflags	@""
	.align	4
.nv.constant0._Z9warp_gemmPKfS0_Pfiii:
	.zero		932


//--------------------- SYMBOLS --------------------------

	.type		.nv.reservedSmem.offset0,@object
	.size		.nv.reservedSmem.offset0,0x4
